//
// Generated by NVIDIA NVVM Compiler
//
// Compiler Build ID: CL-36424714
// Cuda compilation tools, release 13.0, V13.0.88
// Based on NVVM 20.0.0
//

.version 9.0
.target sm_100
.address_size 64

	// .globl	_ZN3cub18CUB_300001_SM_10006detail11EmptyKernelIvEEvv
// _ZZN5llama7CudaOps14rmsnorm_kernelEPKfS2_mPfmE4temp has been demoted
// _ZZN5llama7CudaOps14rmsnorm_kernelEPKfS2_mPfmE9shared_ss has been demoted
.global .align 1 .b8 _ZN34_INTERNAL_9ce711f3_4_k_cu_5b344d774cuda3std3__45__cpo5beginE[1];
.global .align 1 .b8 _ZN34_INTERNAL_9ce711f3_4_k_cu_5b344d774cuda3std3__45__cpo3endE[1];
.global .align 1 .b8 _ZN34_INTERNAL_9ce711f3_4_k_cu_5b344d774cuda3std3__45__cpo6cbeginE[1];
.global .align 1 .b8 _ZN34_INTERNAL_9ce711f3_4_k_cu_5b344d774cuda3std3__45__cpo4cendE[1];
.global .align 1 .b8 _ZN34_INTERNAL_9ce711f3_4_k_cu_5b344d774cuda3std3__45__cpo6rbeginE[1];
.global .align 1 .b8 _ZN34_INTERNAL_9ce711f3_4_k_cu_5b344d774cuda3std3__45__cpo4rendE[1];
.global .align 1 .b8 _ZN34_INTERNAL_9ce711f3_4_k_cu_5b344d774cuda3std3__45__cpo7crbeginE[1];
.global .align 1 .b8 _ZN34_INTERNAL_9ce711f3_4_k_cu_5b344d774cuda3std3__45__cpo5crendE[1];
.global .align 1 .b8 _ZN34_INTERNAL_9ce711f3_4_k_cu_5b344d774cuda3std3__436_GLOBAL__N__9ce711f3_4_k_cu_5b344d776ignoreE[1];
.global .align 1 .b8 _ZN34_INTERNAL_9ce711f3_4_k_cu_5b344d774cuda3std3__419piecewise_constructE[1];
.global .align 1 .b8 _ZN34_INTERNAL_9ce711f3_4_k_cu_5b344d774cuda3std3__48in_placeE[1];
.global .align 1 .b8 _ZN34_INTERNAL_9ce711f3_4_k_cu_5b344d774cuda3std3__420unreachable_sentinelE[1];
.global .align 1 .b8 _ZN34_INTERNAL_9ce711f3_4_k_cu_5b344d774cuda3std3__47nulloptE[1];
.global .align 1 .b8 _ZN34_INTERNAL_9ce711f3_4_k_cu_5b344d774cuda3std3__48unexpectE[1];
.global .align 1 .b8 _ZN34_INTERNAL_9ce711f3_4_k_cu_5b344d774cuda3std6ranges3__45__cpo4swapE[1];
.global .align 1 .b8 _ZN34_INTERNAL_9ce711f3_4_k_cu_5b344d774cuda3std6ranges3__45__cpo9iter_moveE[1];
.global .align 1 .b8 _ZN34_INTERNAL_9ce711f3_4_k_cu_5b344d774cuda3std6ranges3__45__cpo5beginE[1];
.global .align 1 .b8 _ZN34_INTERNAL_9ce711f3_4_k_cu_5b344d774cuda3std6ranges3__45__cpo3endE[1];
.global .align 1 .b8 _ZN34_INTERNAL_9ce711f3_4_k_cu_5b344d774cuda3std6ranges3__45__cpo6cbeginE[1];
.global .align 1 .b8 _ZN34_INTERNAL_9ce711f3_4_k_cu_5b344d774cuda3std6ranges3__45__cpo4cendE[1];
.global .align 1 .b8 _ZN34_INTERNAL_9ce711f3_4_k_cu_5b344d774cuda3std6ranges3__45__cpo7advanceE[1];
.global .align 1 .b8 _ZN34_INTERNAL_9ce711f3_4_k_cu_5b344d774cuda3std6ranges3__45__cpo9iter_swapE[1];
.global .align 1 .b8 _ZN34_INTERNAL_9ce711f3_4_k_cu_5b344d774cuda3std6ranges3__45__cpo4nextE[1];
.global .align 1 .b8 _ZN34_INTERNAL_9ce711f3_4_k_cu_5b344d774cuda3std6ranges3__45__cpo4prevE[1];
.global .align 1 .b8 _ZN34_INTERNAL_9ce711f3_4_k_cu_5b344d774cuda3std6ranges3__45__cpo4dataE[1];
.global .align 1 .b8 _ZN34_INTERNAL_9ce711f3_4_k_cu_5b344d774cuda3std6ranges3__45__cpo5cdataE[1];
.global .align 1 .b8 _ZN34_INTERNAL_9ce711f3_4_k_cu_5b344d774cuda3std6ranges3__45__cpo4sizeE[1];
.global .align 1 .b8 _ZN34_INTERNAL_9ce711f3_4_k_cu_5b344d774cuda3std6ranges3__45__cpo5ssizeE[1];
.global .align 1 .b8 _ZN34_INTERNAL_9ce711f3_4_k_cu_5b344d774cuda3std6ranges3__45__cpo8distanceE[1];
.global .align 1 .b8 _ZN34_INTERNAL_9ce711f3_4_k_cu_5b344d776thrust24THRUST_300001_SM_1000_NS6system6detail10sequential3seqE[1];
.global .align 1 .b8 _ZN34_INTERNAL_9ce711f3_4_k_cu_5b344d776thrust24THRUST_300001_SM_1000_NS12placeholders2_1E[1];
.global .align 1 .b8 _ZN34_INTERNAL_9ce711f3_4_k_cu_5b344d776thrust24THRUST_300001_SM_1000_NS12placeholders2_2E[1];
.global .align 1 .b8 _ZN34_INTERNAL_9ce711f3_4_k_cu_5b344d776thrust24THRUST_300001_SM_1000_NS12placeholders2_3E[1];
.global .align 1 .b8 _ZN34_INTERNAL_9ce711f3_4_k_cu_5b344d776thrust24THRUST_300001_SM_1000_NS12placeholders2_4E[1];
.global .align 1 .b8 _ZN34_INTERNAL_9ce711f3_4_k_cu_5b344d776thrust24THRUST_300001_SM_1000_NS12placeholders2_5E[1];
.global .align 1 .b8 _ZN34_INTERNAL_9ce711f3_4_k_cu_5b344d776thrust24THRUST_300001_SM_1000_NS12placeholders2_6E[1];
.global .align 1 .b8 _ZN34_INTERNAL_9ce711f3_4_k_cu_5b344d776thrust24THRUST_300001_SM_1000_NS12placeholders2_7E[1];
.global .align 1 .b8 _ZN34_INTERNAL_9ce711f3_4_k_cu_5b344d776thrust24THRUST_300001_SM_1000_NS12placeholders2_8E[1];
.global .align 1 .b8 _ZN34_INTERNAL_9ce711f3_4_k_cu_5b344d776thrust24THRUST_300001_SM_1000_NS12placeholders2_9E[1];
.global .align 1 .b8 _ZN34_INTERNAL_9ce711f3_4_k_cu_5b344d776thrust24THRUST_300001_SM_1000_NS12placeholders3_10E[1];
.global .align 4 .b8 __cudart_i2opi_f[24] = {65, 144, 67, 60, 153, 149, 98, 219, 192, 221, 52, 245, 209, 87, 39, 252, 41, 21, 68, 78, 110, 131, 249, 162};

.visible .entry _ZN3cub18CUB_300001_SM_10006detail11EmptyKernelIvEEvv()
{


	ret;

}
	// .globl	_ZN5llama7CudaOps14rmsnorm_kernelEPKfS2_mPfm
.visible .entry _ZN5llama7CudaOps14rmsnorm_kernelEPKfS2_mPfm(
	.param .u64 .ptr .align 1 _ZN5llama7CudaOps14rmsnorm_kernelEPKfS2_mPfm_param_0,
	.param .u64 .ptr .align 1 _ZN5llama7CudaOps14rmsnorm_kernelEPKfS2_mPfm_param_1,
	.param .u64 _ZN5llama7CudaOps14rmsnorm_kernelEPKfS2_mPfm_param_2,
	.param .u64 .ptr .align 1 _ZN5llama7CudaOps14rmsnorm_kernelEPKfS2_mPfm_param_3,
	.param .u64 _ZN5llama7CudaOps14rmsnorm_kernelEPKfS2_mPfm_param_4
)
{
	.reg .pred 	%p<23>;
	.reg .b32 	%r<63>;
	.reg .b32 	%f<139>;
	.reg .b64 	%rd<47>;
	// demoted variable
	.shared .align 4 .b8 _ZZN5llama7CudaOps14rmsnorm_kernelEPKfS2_mPfmE4temp[164];
	// demoted variable
	.shared .align 4 .f32 _ZZN5llama7CudaOps14rmsnorm_kernelEPKfS2_mPfmE9shared_ss;
	ld.param.u64 	%rd24, [_ZN5llama7CudaOps14rmsnorm_kernelEPKfS2_mPfm_param_0];
	ld.param.u64 	%rd25, [_ZN5llama7CudaOps14rmsnorm_kernelEPKfS2_mPfm_param_1];
	ld.param.u64 	%rd22, [_ZN5llama7CudaOps14rmsnorm_kernelEPKfS2_mPfm_param_2];
	ld.param.u64 	%rd26, [_ZN5llama7CudaOps14rmsnorm_kernelEPKfS2_mPfm_param_3];
	ld.param.u64 	%rd23, [_ZN5llama7CudaOps14rmsnorm_kernelEPKfS2_mPfm_param_4];
	cvta.to.global.u64 	%rd1, %rd26;
	cvta.to.global.u64 	%rd2, %rd24;
	cvta.to.global.u64 	%rd3, %rd25;
	setp.eq.s64 	%p1, %rd23, 0;
	mov.f32 	%f130, 0f00000000;
	@%p1 bra 	$L__BB1_17;
	mov.u32 	%r1, %tid.x;
	and.b64  	%rd44, %rd23, 3;
	setp.lt.u64 	%p2, %rd23, 4;
	mov.f32 	%f130, 0f00000000;
	mov.b32 	%r57, 0;
	@%p2 bra 	$L__BB1_12;
	and.b64  	%rd43, %rd23, -4;
	or.b32  	%r55, %r1, 2048;
	mov.f32 	%f130, 0f00000000;
	mov.b32 	%r57, 0;
$L__BB1_3:
	add.s32 	%r23, %r55, -2048;
	cvt.s64.s32 	%rd27, %r23;
	setp.le.u64 	%p3, %rd22, %rd27;
	mul.wide.s32 	%rd28, %r23, 4;
	add.s64 	%rd7, %rd2, %rd28;
	@%p3 bra 	$L__BB1_5;
	ld.global.f32 	%f22, [%rd7];
	fma.rn.f32 	%f130, %f22, %f22, %f130;
$L__BB1_5:
	add.s32 	%r24, %r55, -1024;
	cvt.s64.s32 	%rd29, %r24;
	setp.le.u64 	%p4, %rd22, %rd29;
	@%p4 bra 	$L__BB1_7;
	ld.global.f32 	%f23, [%rd7+4096];
	fma.rn.f32 	%f130, %f23, %f23, %f130;
$L__BB1_7:
	cvt.s64.s32 	%rd30, %r55;
	setp.le.u64 	%p5, %rd22, %rd30;
	@%p5 bra 	$L__BB1_9;
	ld.global.f32 	%f24, [%rd7+8192];
	fma.rn.f32 	%f130, %f24, %f24, %f130;
$L__BB1_9:
	add.s32 	%r25, %r55, 1024;
	cvt.s64.s32 	%rd31, %r25;
	setp.le.u64 	%p6, %rd22, %rd31;
	@%p6 bra 	$L__BB1_11;
	ld.global.f32 	%f25, [%rd7+12288];
	fma.rn.f32 	%f130, %f25, %f25, %f130;
$L__BB1_11:
	add.s32 	%r57, %r57, 4;
	add.s32 	%r55, %r55, 4096;
	add.s64 	%rd43, %rd43, -4;
	setp.ne.s64 	%p7, %rd43, 0;
	@%p7 bra 	$L__BB1_3;
$L__BB1_12:
	setp.eq.s64 	%p8, %rd44, 0;
	@%p8 bra 	$L__BB1_17;
	shl.b32 	%r26, %r57, 10;
	or.b32  	%r58, %r1, %r26;
$L__BB1_14:
	.pragma "nounroll";
	cvt.s64.s32 	%rd10, %r58;
	setp.le.u64 	%p9, %rd22, %rd10;
	@%p9 bra 	$L__BB1_16;
	shl.b64 	%rd32, %rd10, 2;
	add.s64 	%rd33, %rd2, %rd32;
	ld.global.f32 	%f26, [%rd33];
	fma.rn.f32 	%f130, %f26, %f26, %f130;
$L__BB1_16:
	cvt.u32.u64 	%r27, %rd10;
	add.s32 	%r58, %r27, 1024;
	add.s64 	%rd44, %rd44, -1;
	setp.ne.s64 	%p10, %rd44, 0;
	@%p10 bra 	$L__BB1_14;
$L__BB1_17:
	mov.u32 	%r11, %tid.x;
	// begin inline asm
	mov.u32 %r28, %laneid;
	// end inline asm
	mov.b32 	%r29, 1;
	mov.b32 	%r42, 31;
	mov.b32 	%r43, -1;
	// begin inline asm
	{  .reg .f32 r0;  .reg .pred p;  shfl.sync.down.b32 r0|p, %f130, %r29, %r42, %r43;  @p add.f32 r0, r0, %f130;  mov.f32 %f27, r0;}
	// end inline asm
	mov.b32 	%r32, 2;
	// begin inline asm
	{  .reg .f32 r0;  .reg .pred p;  shfl.sync.down.b32 r0|p, %f27, %r32, %r42, %r43;  @p add.f32 r0, r0, %f27;  mov.f32 %f30, r0;}
	// end inline asm
	mov.b32 	%r35, 4;
	// begin inline asm
	{  .reg .f32 r0;  .reg .pred p;  shfl.sync.down.b32 r0|p, %f30, %r35, %r42, %r43;  @p add.f32 r0, r0, %f30;  mov.f32 %f33, r0;}
	// end inline asm
	mov.b32 	%r38, 8;
	// begin inline asm
	{  .reg .f32 r0;  .reg .pred p;  shfl.sync.down.b32 r0|p, %f33, %r38, %r42, %r43;  @p add.f32 r0, r0, %f33;  mov.f32 %f36, r0;}
	// end inline asm
	mov.b32 	%r41, 16;
	// begin inline asm
	{  .reg .f32 r0;  .reg .pred p;  shfl.sync.down.b32 r0|p, %f36, %r41, %r42, %r43;  @p add.f32 r0, r0, %f36;  mov.f32 %f39, r0;}
	// end inline asm
	setp.ne.s32 	%p11, %r28, 0;
	@%p11 bra 	$L__BB1_19;
	shr.u32 	%r44, %r11, 3;
	and.b32  	%r45, %r44, 124;
	mov.u32 	%r46, _ZZN5llama7CudaOps14rmsnorm_kernelEPKfS2_mPfmE4temp;
	add.s32 	%r47, %r46, %r45;
	st.shared.f32 	[%r47+32], %f39;
$L__BB1_19:
	bar.sync 	0;
	setp.ne.s32 	%p12, %r11, 0;
	@%p12 bra 	$L__BB1_21;
	ld.shared.f32 	%f42, [_ZZN5llama7CudaOps14rmsnorm_kernelEPKfS2_mPfmE4temp+36];
	add.f32 	%f43, %f39, %f42;
	ld.shared.f32 	%f44, [_ZZN5llama7CudaOps14rmsnorm_kernelEPKfS2_mPfmE4temp+40];
	add.f32 	%f45, %f43, %f44;
	ld.shared.f32 	%f46, [_ZZN5llama7CudaOps14rmsnorm_kernelEPKfS2_mPfmE4temp+44];
	add.f32 	%f47, %f45, %f46;
	ld.shared.f32 	%f48, [_ZZN5llama7CudaOps14rmsnorm_kernelEPKfS2_mPfmE4temp+48];
	add.f32 	%f49, %f47, %f48;
	ld.shared.f32 	%f50, [_ZZN5llama7CudaOps14rmsnorm_kernelEPKfS2_mPfmE4temp+52];
	add.f32 	%f51, %f49, %f50;
	ld.shared.f32 	%f52, [_ZZN5llama7CudaOps14rmsnorm_kernelEPKfS2_mPfmE4temp+56];
	add.f32 	%f53, %f51, %f52;
	ld.shared.f32 	%f54, [_ZZN5llama7CudaOps14rmsnorm_kernelEPKfS2_mPfmE4temp+60];
	add.f32 	%f55, %f53, %f54;
	ld.shared.f32 	%f56, [_ZZN5llama7CudaOps14rmsnorm_kernelEPKfS2_mPfmE4temp+64];
	add.f32 	%f57, %f55, %f56;
	ld.shared.f32 	%f58, [_ZZN5llama7CudaOps14rmsnorm_kernelEPKfS2_mPfmE4temp+68];
	add.f32 	%f59, %f57, %f58;
	ld.shared.f32 	%f60, [_ZZN5llama7CudaOps14rmsnorm_kernelEPKfS2_mPfmE4temp+72];
	add.f32 	%f61, %f59, %f60;
	ld.shared.f32 	%f62, [_ZZN5llama7CudaOps14rmsnorm_kernelEPKfS2_mPfmE4temp+76];
	add.f32 	%f63, %f61, %f62;
	ld.shared.f32 	%f64, [_ZZN5llama7CudaOps14rmsnorm_kernelEPKfS2_mPfmE4temp+80];
	add.f32 	%f65, %f63, %f64;
	ld.shared.f32 	%f66, [_ZZN5llama7CudaOps14rmsnorm_kernelEPKfS2_mPfmE4temp+84];
	add.f32 	%f67, %f65, %f66;
	ld.shared.f32 	%f68, [_ZZN5llama7CudaOps14rmsnorm_kernelEPKfS2_mPfmE4temp+88];
	add.f32 	%f69, %f67, %f68;
	ld.shared.f32 	%f70, [_ZZN5llama7CudaOps14rmsnorm_kernelEPKfS2_mPfmE4temp+92];
	add.f32 	%f71, %f69, %f70;
	ld.shared.f32 	%f72, [_ZZN5llama7CudaOps14rmsnorm_kernelEPKfS2_mPfmE4temp+96];
	add.f32 	%f73, %f71, %f72;
	ld.shared.f32 	%f74, [_ZZN5llama7CudaOps14rmsnorm_kernelEPKfS2_mPfmE4temp+100];
	add.f32 	%f75, %f73, %f74;
	ld.shared.f32 	%f76, [_ZZN5llama7CudaOps14rmsnorm_kernelEPKfS2_mPfmE4temp+104];
	add.f32 	%f77, %f75, %f76;
	ld.shared.f32 	%f78, [_ZZN5llama7CudaOps14rmsnorm_kernelEPKfS2_mPfmE4temp+108];
	add.f32 	%f79, %f77, %f78;
	ld.shared.f32 	%f80, [_ZZN5llama7CudaOps14rmsnorm_kernelEPKfS2_mPfmE4temp+112];
	add.f32 	%f81, %f79, %f80;
	ld.shared.f32 	%f82, [_ZZN5llama7CudaOps14rmsnorm_kernelEPKfS2_mPfmE4temp+116];
	add.f32 	%f83, %f81, %f82;
	ld.shared.f32 	%f84, [_ZZN5llama7CudaOps14rmsnorm_kernelEPKfS2_mPfmE4temp+120];
	add.f32 	%f85, %f83, %f84;
	ld.shared.f32 	%f86, [_ZZN5llama7CudaOps14rmsnorm_kernelEPKfS2_mPfmE4temp+124];
	add.f32 	%f87, %f85, %f86;
	ld.shared.f32 	%f88, [_ZZN5llama7CudaOps14rmsnorm_kernelEPKfS2_mPfmE4temp+128];
	add.f32 	%f89, %f87, %f88;
	ld.shared.f32 	%f90, [_ZZN5llama7CudaOps14rmsnorm_kernelEPKfS2_mPfmE4temp+132];
	add.f32 	%f91, %f89, %f90;
	ld.shared.f32 	%f92, [_ZZN5llama7CudaOps14rmsnorm_kernelEPKfS2_mPfmE4temp+136];
	add.f32 	%f93, %f91, %f92;
	ld.shared.f32 	%f94, [_ZZN5llama7CudaOps14rmsnorm_kernelEPKfS2_mPfmE4temp+140];
	add.f32 	%f95, %f93, %f94;
	ld.shared.f32 	%f96, [_ZZN5llama7CudaOps14rmsnorm_kernelEPKfS2_mPfmE4temp+144];
	add.f32 	%f97, %f95, %f96;
	ld.shared.f32 	%f98, [_ZZN5llama7CudaOps14rmsnorm_kernelEPKfS2_mPfmE4temp+148];
	add.f32 	%f99, %f97, %f98;
	ld.shared.f32 	%f100, [_ZZN5llama7CudaOps14rmsnorm_kernelEPKfS2_mPfmE4temp+152];
	add.f32 	%f101, %f99, %f100;
	ld.shared.f32 	%f102, [_ZZN5llama7CudaOps14rmsnorm_kernelEPKfS2_mPfmE4temp+156];
	add.f32 	%f103, %f101, %f102;
	cvt.rn.f32.u64 	%f104, %rd22;
	div.rn.f32 	%f105, %f103, %f104;
	add.f32 	%f106, %f105, 0f3727C5AC;
	sqrt.rn.f32 	%f107, %f106;
	rcp.rn.f32 	%f108, %f107;
	st.shared.f32 	[_ZZN5llama7CudaOps14rmsnorm_kernelEPKfS2_mPfmE9shared_ss], %f108;
$L__BB1_21:
	setp.eq.s64 	%p13, %rd23, 0;
	bar.sync 	0;
	ld.shared.f32 	%f17, [_ZZN5llama7CudaOps14rmsnorm_kernelEPKfS2_mPfmE9shared_ss];
	@%p13 bra 	$L__BB1_38;
	and.b64  	%rd46, %rd23, 3;
	setp.lt.u64 	%p14, %rd23, 4;
	mov.b32 	%r61, 0;
	@%p14 bra 	$L__BB1_33;
	and.b64  	%rd45, %rd23, -4;
	or.b32  	%r59, %r11, 2048;
	mov.b32 	%r61, 0;
$L__BB1_24:
	add.s32 	%r50, %r59, -2048;
	cvt.s64.s32 	%rd34, %r50;
	setp.le.u64 	%p15, %rd22, %rd34;
	mul.wide.s32 	%rd35, %r50, 4;
	add.s64 	%rd15, %rd3, %rd35;
	add.s64 	%rd16, %rd2, %rd35;
	add.s64 	%rd17, %rd1, %rd35;
	@%p15 bra 	$L__BB1_26;
	ld.global.f32 	%f109, [%rd15];
	ld.global.f32 	%f110, [%rd16];
	mul.f32 	%f111, %f17, %f110;
	mul.f32 	%f112, %f109, %f111;
	st.global.f32 	[%rd17], %f112;
$L__BB1_26:
	add.s32 	%r51, %r59, -1024;
	cvt.s64.s32 	%rd36, %r51;
	setp.le.u64 	%p16, %rd22, %rd36;
	@%p16 bra 	$L__BB1_28;
	ld.global.f32 	%f113, [%rd15+4096];
	ld.global.f32 	%f114, [%rd16+4096];
	mul.f32 	%f115, %f17, %f114;
	mul.f32 	%f116, %f113, %f115;
	st.global.f32 	[%rd17+4096], %f116;
$L__BB1_28:
	cvt.s64.s32 	%rd37, %r59;
	setp.le.u64 	%p17, %rd22, %rd37;
	@%p17 bra 	$L__BB1_30;
	ld.global.f32 	%f117, [%rd15+8192];
	ld.global.f32 	%f118, [%rd16+8192];
	mul.f32 	%f119, %f17, %f118;
	mul.f32 	%f120, %f117, %f119;
	st.global.f32 	[%rd17+8192], %f120;
$L__BB1_30:
	add.s32 	%r52, %r59, 1024;
	cvt.s64.s32 	%rd38, %r52;
	setp.le.u64 	%p18, %rd22, %rd38;
	@%p18 bra 	$L__BB1_32;
	ld.global.f32 	%f121, [%rd15+12288];
	ld.global.f32 	%f122, [%rd16+12288];
	mul.f32 	%f123, %f17, %f122;
	mul.f32 	%f124, %f121, %f123;
	st.global.f32 	[%rd17+12288], %f124;
$L__BB1_32:
	add.s32 	%r61, %r61, 4;
	add.s32 	%r59, %r59, 4096;
	add.s64 	%rd45, %rd45, -4;
	setp.ne.s64 	%p19, %rd45, 0;
	@%p19 bra 	$L__BB1_24;
$L__BB1_33:
	setp.eq.s64 	%p20, %rd46, 0;
	@%p20 bra 	$L__BB1_38;
	shl.b32 	%r53, %r61, 10;
	or.b32  	%r62, %r11, %r53;
$L__BB1_35:
	.pragma "nounroll";
	cvt.s64.s32 	%rd20, %r62;
	setp.le.u64 	%p21, %rd22, %rd20;
	@%p21 bra 	$L__BB1_37;
	shl.b64 	%rd39, %rd20, 2;
	add.s64 	%rd40, %rd3, %rd39;
	ld.global.f32 	%f125, [%rd40];
	add.s64 	%rd41, %rd2, %rd39;
	ld.global.f32 	%f126, [%rd41];
	mul.f32 	%f127, %f17, %f126;
	mul.f32 	%f128, %f125, %f127;
	add.s64 	%rd42, %rd1, %rd39;
	st.global.f32 	[%rd42], %f128;
$L__BB1_37:
	cvt.u32.u64 	%r54, %rd20;
	add.s32 	%r62, %r54, 1024;
	add.s64 	%rd46, %rd46, -1;
	setp.ne.s64 	%p22, %rd46, 0;
	@%p22 bra 	$L__BB1_35;
$L__BB1_38:
	ret;

}
	// .globl	_ZN5llama7CudaOps13matmul_kernelEPKfS2_iiPf
.visible .entry _ZN5llama7CudaOps13matmul_kernelEPKfS2_iiPf(
	.param .u64 .ptr .align 1 _ZN5llama7CudaOps13matmul_kernelEPKfS2_iiPf_param_0,
	.param .u64 .ptr .align 1 _ZN5llama7CudaOps13matmul_kernelEPKfS2_iiPf_param_1,
	.param .u32 _ZN5llama7CudaOps13matmul_kernelEPKfS2_iiPf_param_2,
	.param .u32 _ZN5llama7CudaOps13matmul_kernelEPKfS2_iiPf_param_3,
	.param .u64 .ptr .align 1 _ZN5llama7CudaOps13matmul_kernelEPKfS2_iiPf_param_4
)
{
	.reg .pred 	%p<11>;
	.reg .b32 	%r<38>;
	.reg .b32 	%f<112>;
	.reg .b64 	%rd<31>;

	ld.param.u64 	%rd11, [_ZN5llama7CudaOps13matmul_kernelEPKfS2_iiPf_param_0];
	ld.param.u64 	%rd12, [_ZN5llama7CudaOps13matmul_kernelEPKfS2_iiPf_param_1];
	ld.param.u32 	%r23, [_ZN5llama7CudaOps13matmul_kernelEPKfS2_iiPf_param_2];
	ld.param.u32 	%r24, [_ZN5llama7CudaOps13matmul_kernelEPKfS2_iiPf_param_3];
	ld.param.u64 	%rd10, [_ZN5llama7CudaOps13matmul_kernelEPKfS2_iiPf_param_4];
	cvta.to.global.u64 	%rd1, %rd12;
	cvta.to.global.u64 	%rd2, %rd11;
	mov.u32 	%r25, %ctaid.x;
	mov.u32 	%r26, %ntid.x;
	mov.u32 	%r27, %tid.x;
	mad.lo.s32 	%r1, %r25, %r26, %r27;
	setp.ge.s32 	%p1, %r1, %r24;
	@%p1 bra 	$L__BB2_15;
	setp.lt.s32 	%p2, %r23, 1;
	mov.f32 	%f111, 0f00000000;
	@%p2 bra 	$L__BB2_14;
	mul.lo.s32 	%r2, %r23, %r1;
	and.b32  	%r3, %r23, 15;
	setp.lt.u32 	%p3, %r23, 16;
	mov.f32 	%f111, 0f00000000;
	mov.b32 	%r34, 0;
	@%p3 bra 	$L__BB2_5;
	and.b32  	%r34, %r23, 2147483632;
	neg.s32 	%r32, %r34;
	add.s64 	%rd3, %rd2, 32;
	add.s64 	%rd29, %rd1, 32;
	mov.f32 	%f111, 0f00000000;
	mov.u32 	%r31, %r2;
$L__BB2_4:
	.pragma "nounroll";
	mul.wide.s32 	%rd13, %r31, 4;
	add.s64 	%rd14, %rd3, %rd13;
	ld.global.f32 	%f18, [%rd14+-32];
	ld.global.f32 	%f19, [%rd29+-32];
	fma.rn.f32 	%f20, %f18, %f19, %f111;
	ld.global.f32 	%f21, [%rd14+-28];
	ld.global.f32 	%f22, [%rd29+-28];
	fma.rn.f32 	%f23, %f21, %f22, %f20;
	ld.global.f32 	%f24, [%rd14+-24];
	ld.global.f32 	%f25, [%rd29+-24];
	fma.rn.f32 	%f26, %f24, %f25, %f23;
	ld.global.f32 	%f27, [%rd14+-20];
	ld.global.f32 	%f28, [%rd29+-20];
	fma.rn.f32 	%f29, %f27, %f28, %f26;
	ld.global.f32 	%f30, [%rd14+-16];
	ld.global.f32 	%f31, [%rd29+-16];
	fma.rn.f32 	%f32, %f30, %f31, %f29;
	ld.global.f32 	%f33, [%rd14+-12];
	ld.global.f32 	%f34, [%rd29+-12];
	fma.rn.f32 	%f35, %f33, %f34, %f32;
	ld.global.f32 	%f36, [%rd14+-8];
	ld.global.f32 	%f37, [%rd29+-8];
	fma.rn.f32 	%f38, %f36, %f37, %f35;
	ld.global.f32 	%f39, [%rd14+-4];
	ld.global.f32 	%f40, [%rd29+-4];
	fma.rn.f32 	%f41, %f39, %f40, %f38;
	ld.global.f32 	%f42, [%rd14];
	ld.global.f32 	%f43, [%rd29];
	fma.rn.f32 	%f44, %f42, %f43, %f41;
	ld.global.f32 	%f45, [%rd14+4];
	ld.global.f32 	%f46, [%rd29+4];
	fma.rn.f32 	%f47, %f45, %f46, %f44;
	ld.global.f32 	%f48, [%rd14+8];
	ld.global.f32 	%f49, [%rd29+8];
	fma.rn.f32 	%f50, %f48, %f49, %f47;
	ld.global.f32 	%f51, [%rd14+12];
	ld.global.f32 	%f52, [%rd29+12];
	fma.rn.f32 	%f53, %f51, %f52, %f50;
	ld.global.f32 	%f54, [%rd14+16];
	ld.global.f32 	%f55, [%rd29+16];
	fma.rn.f32 	%f56, %f54, %f55, %f53;
	ld.global.f32 	%f57, [%rd14+20];
	ld.global.f32 	%f58, [%rd29+20];
	fma.rn.f32 	%f59, %f57, %f58, %f56;
	ld.global.f32 	%f60, [%rd14+24];
	ld.global.f32 	%f61, [%rd29+24];
	fma.rn.f32 	%f62, %f60, %f61, %f59;
	ld.global.f32 	%f63, [%rd14+28];
	ld.global.f32 	%f64, [%rd29+28];
	fma.rn.f32 	%f111, %f63, %f64, %f62;
	add.s32 	%r32, %r32, 16;
	add.s32 	%r31, %r31, 16;
	add.s64 	%rd29, %rd29, 64;
	setp.ne.s32 	%p4, %r32, 0;
	@%p4 bra 	$L__BB2_4;
$L__BB2_5:
	setp.eq.s32 	%p5, %r3, 0;
	@%p5 bra 	$L__BB2_14;
	and.b32  	%r11, %r23, 7;
	setp.lt.u32 	%p6, %r3, 8;
	@%p6 bra 	$L__BB2_8;
	add.s32 	%r29, %r34, %r2;
	mul.wide.s32 	%rd15, %r29, 4;
	add.s64 	%rd16, %rd2, %rd15;
	ld.global.f32 	%f66, [%rd16];
	mul.wide.u32 	%rd17, %r34, 4;
	add.s64 	%rd18, %rd1, %rd17;
	ld.global.f32 	%f67, [%rd18];
	fma.rn.f32 	%f68, %f66, %f67, %f111;
	ld.global.f32 	%f69, [%rd16+4];
	ld.global.f32 	%f70, [%rd18+4];
	fma.rn.f32 	%f71, %f69, %f70, %f68;
	ld.global.f32 	%f72, [%rd16+8];
	ld.global.f32 	%f73, [%rd18+8];
	fma.rn.f32 	%f74, %f72, %f73, %f71;
	ld.global.f32 	%f75, [%rd16+12];
	ld.global.f32 	%f76, [%rd18+12];
	fma.rn.f32 	%f77, %f75, %f76, %f74;
	ld.global.f32 	%f78, [%rd16+16];
	ld.global.f32 	%f79, [%rd18+16];
	fma.rn.f32 	%f80, %f78, %f79, %f77;
	ld.global.f32 	%f81, [%rd16+20];
	ld.global.f32 	%f82, [%rd18+20];
	fma.rn.f32 	%f83, %f81, %f82, %f80;
	ld.global.f32 	%f84, [%rd16+24];
	ld.global.f32 	%f85, [%rd18+24];
	fma.rn.f32 	%f86, %f84, %f85, %f83;
	ld.global.f32 	%f87, [%rd16+28];
	ld.global.f32 	%f88, [%rd18+28];
	fma.rn.f32 	%f111, %f87, %f88, %f86;
	add.s32 	%r34, %r34, 8;
$L__BB2_8:
	setp.eq.s32 	%p7, %r11, 0;
	@%p7 bra 	$L__BB2_14;
	and.b32  	%r14, %r23, 3;
	setp.lt.u32 	%p8, %r11, 4;
	@%p8 bra 	$L__BB2_11;
	add.s32 	%r30, %r34, %r2;
	mul.wide.s32 	%rd19, %r30, 4;
	add.s64 	%rd20, %rd2, %rd19;
	ld.global.f32 	%f90, [%rd20];
	mul.wide.u32 	%rd21, %r34, 4;
	add.s64 	%rd22, %rd1, %rd21;
	ld.global.f32 	%f91, [%rd22];
	fma.rn.f32 	%f92, %f90, %f91, %f111;
	ld.global.f32 	%f93, [%rd20+4];
	ld.global.f32 	%f94, [%rd22+4];
	fma.rn.f32 	%f95, %f93, %f94, %f92;
	ld.global.f32 	%f96, [%rd20+8];
	ld.global.f32 	%f97, [%rd22+8];
	fma.rn.f32 	%f98, %f96, %f97, %f95;
	ld.global.f32 	%f99, [%rd20+12];
	ld.global.f32 	%f100, [%rd22+12];
	fma.rn.f32 	%f111, %f99, %f100, %f98;
	add.s32 	%r34, %r34, 4;
$L__BB2_11:
	setp.eq.s32 	%p9, %r14, 0;
	@%p9 bra 	$L__BB2_14;
	mul.wide.u32 	%rd23, %r34, 4;
	add.s64 	%rd30, %rd1, %rd23;
	add.s32 	%r37, %r34, %r2;
	neg.s32 	%r36, %r14;
$L__BB2_13:
	.pragma "nounroll";
	mul.wide.s32 	%rd24, %r37, 4;
	add.s64 	%rd25, %rd2, %rd24;
	ld.global.f32 	%f101, [%rd25];
	ld.global.f32 	%f102, [%rd30];
	fma.rn.f32 	%f111, %f101, %f102, %f111;
	add.s64 	%rd30, %rd30, 4;
	add.s32 	%r37, %r37, 1;
	add.s32 	%r36, %r36, 1;
	setp.ne.s32 	%p10, %r36, 0;
	@%p10 bra 	$L__BB2_13;
$L__BB2_14:
	cvta.to.global.u64 	%rd26, %rd10;
	mul.wide.s32 	%rd27, %r1, 4;
	add.s64 	%rd28, %rd26, %rd27;
	st.global.f32 	[%rd28], %f111;
$L__BB2_15:
	ret;

}
	// .globl	_ZN5llama7CudaOps11rope_kernelEmmmmfPfS1_
.visible .entry _ZN5llama7CudaOps11rope_kernelEmmmmfPfS1_(
	.param .u64 _ZN5llama7CudaOps11rope_kernelEmmmmfPfS1__param_0,
	.param .u64 _ZN5llama7CudaOps11rope_kernelEmmmmfPfS1__param_1,
	.param .u64 _ZN5llama7CudaOps11rope_kernelEmmmmfPfS1__param_2,
	.param .u64 _ZN5llama7CudaOps11rope_kernelEmmmmfPfS1__param_3,
	.param .f32 _ZN5llama7CudaOps11rope_kernelEmmmmfPfS1__param_4,
	.param .u64 .ptr .align 1 _ZN5llama7CudaOps11rope_kernelEmmmmfPfS1__param_5,
	.param .u64 .ptr .align 1 _ZN5llama7CudaOps11rope_kernelEmmmmfPfS1__param_6
)
{
	.local .align 4 .b8 	__local_depot3[28];
	.reg .b64 	%SP;
	.reg .b64 	%SPL;
	.reg .pred 	%p<40>;
	.reg .b32 	%r<92>;
	.reg .b32 	%f<147>;
	.reg .b64 	%rd<58>;
	.reg .b64 	%fd<5>;

	mov.u64 	%SPL, __local_depot3;
	ld.param.u64 	%rd18, [_ZN5llama7CudaOps11rope_kernelEmmmmfPfS1__param_0];
	ld.param.u64 	%rd19, [_ZN5llama7CudaOps11rope_kernelEmmmmfPfS1__param_1];
	ld.param.u64 	%rd20, [_ZN5llama7CudaOps11rope_kernelEmmmmfPfS1__param_2];
	ld.param.f32 	%f15, [_ZN5llama7CudaOps11rope_kernelEmmmmfPfS1__param_4];
	ld.param.u64 	%rd23, [_ZN5llama7CudaOps11rope_kernelEmmmmfPfS1__param_6];
	add.u64 	%rd1, %SPL, 0;
	add.u64 	%rd2, %SPL, 0;
	setp.eq.s64 	%p2, %rd19, 0;
	@%p2 bra 	$L__BB3_21;
	mov.u32 	%r27, %tid.x;
	shl.b32 	%r28, %r27, 1;
	cvt.rn.f32.u32 	%f16, %r28;
	cvt.rn.f32.u64 	%f17, %rd20;
	div.rn.f32 	%f18, %f16, %f17;
	mul.f32 	%f20, %f18, 0f3F000000;
	cvt.rzi.f32.f32 	%f21, %f20;
	add.f32 	%f22, %f21, %f21;
	sub.f32 	%f23, %f18, %f22;
	abs.f32 	%f24, %f23;
	setp.neu.f32 	%p3, %f24, 0f3F800000;
	abs.f32 	%f25, %f15;
	setp.lt.f32 	%p4, %f25, 0f00800000;
	mul.f32 	%f27, %f25, 0f4B800000;
	selp.f32 	%f28, %f27, %f25, %p4;
	selp.f32 	%f29, 0fC1C00000, 0f00000000, %p4;
	mov.b32 	%r29, %f28;
	add.s32 	%r30, %r29, -1060439283;
	and.b32  	%r31, %r30, -8388608;
	sub.s32 	%r32, %r29, %r31;
	mov.b32 	%f30, %r32;
	cvt.rn.f32.s32 	%f31, %r31;
	fma.rn.f32 	%f32, %f31, 0f34000000, %f29;
	add.f32 	%f33, %f30, 0fBF800000;
	add.f32 	%f34, %f30, 0f3F800000;
	rcp.approx.ftz.f32 	%f35, %f34;
	add.f32 	%f36, %f33, %f33;
	mul.f32 	%f37, %f36, %f35;
	mul.f32 	%f38, %f37, %f37;
	sub.f32 	%f39, %f33, %f37;
	add.f32 	%f40, %f39, %f39;
	neg.f32 	%f41, %f37;
	fma.rn.f32 	%f42, %f41, %f33, %f40;
	mul.rn.f32 	%f43, %f35, %f42;
	fma.rn.f32 	%f44, %f38, 0f3A2C32E4, 0f3B52E7DB;
	fma.rn.f32 	%f45, %f44, %f38, 0f3C93BB73;
	fma.rn.f32 	%f46, %f45, %f38, 0f3DF6384F;
	mul.rn.f32 	%f47, %f46, %f38;
	fma.rn.f32 	%f48, %f37, 0f3FB8AA3B, %f32;
	sub.f32 	%f49, %f32, %f48;
	fma.rn.f32 	%f50, %f37, 0f3FB8AA3B, %f49;
	fma.rn.f32 	%f51, %f43, 0f3FB8AA3B, %f50;
	fma.rn.f32 	%f52, %f37, 0f32A55E34, %f51;
	mul.f32 	%f53, %f47, 0f40400000;
	fma.rn.f32 	%f54, %f53, %f43, %f52;
	fma.rn.f32 	%f55, %f47, %f37, %f54;
	add.rn.f32 	%f56, %f48, %f55;
	neg.f32 	%f57, %f48;
	add.rn.f32 	%f58, %f56, %f57;
	neg.f32 	%f59, %f58;
	add.rn.f32 	%f60, %f55, %f59;
	mul.rn.f32 	%f61, %f56, %f18;
	neg.f32 	%f62, %f61;
	fma.rn.f32 	%f63, %f56, %f18, %f62;
	fma.rn.f32 	%f64, %f60, %f18, %f63;
	cvt.rni.f32.f32 	%f65, %f61;
	sub.f32 	%f66, %f61, %f65;
	add.f32 	%f67, %f66, %f64;
	fma.rn.f32 	%f68, %f67, 0f391FCB8E, 0f3AAF85ED;
	fma.rn.f32 	%f69, %f68, %f67, 0f3C1D9856;
	fma.rn.f32 	%f70, %f69, %f67, 0f3D6357BB;
	fma.rn.f32 	%f71, %f70, %f67, 0f3E75FDEC;
	fma.rn.f32 	%f72, %f71, %f67, 0f3F317218;
	fma.rn.f32 	%f73, %f72, %f67, 0f3F800000;
	cvt.rzi.s32.f32 	%r33, %f65;
	setp.gt.f32 	%p5, %f65, 0f00000000;
	selp.b32 	%r34, 0, -2097152000, %p5;
	add.s32 	%r35, %r34, 2130706432;
	mov.b32 	%f74, %r35;
	mul.f32 	%f75, %f73, %f74;
	shl.b32 	%r36, %r33, 23;
	sub.s32 	%r37, %r36, %r34;
	mov.b32 	%f76, %r37;
	mul.f32 	%f77, %f75, %f76;
	abs.f32 	%f78, %f61;
	setp.gt.f32 	%p6, %f78, 0f43180000;
	setp.lt.f32 	%p7, %f61, 0f00000000;
	selp.f32 	%f79, 0f00000000, 0f7F800000, %p7;
	selp.f32 	%f80, %f79, %f77, %p6;
	setp.eq.f32 	%p8, %f15, 0f3F800000;
	setp.eq.f32 	%p9, %f18, 0f00000000;
	or.pred  	%p10, %p8, %p9;
	setp.nan.f32 	%p11, %f25, %f25;
	abs.f32 	%f81, %f18;
	setp.nan.f32 	%p12, %f81, %f81;
	setp.eq.f32 	%p13, %f15, 0f00000000;
	setp.eq.f32 	%p14, %f25, 0f7F800000;
	or.pred  	%p15, %p13, %p14;
	setp.eq.f32 	%p16, %f15, 0fBF800000;
	setp.eq.f32 	%p17, %f81, 0f7F800000;
	and.pred  	%p18, %p16, %p17;
	setp.geu.f32 	%p19, %f15, 0f00000000;
	neg.f32 	%f83, %f80;
	selp.f32 	%f84, %f80, %f83, %p3;
	cvt.rmi.f32.f32 	%f85, %f18;
	setp.neu.f32 	%p20, %f18, %f85;
	selp.f32 	%f86, 0f7FFFFFFF, %f84, %p20;
	add.f32 	%f87, %f15, %f15;
	mov.b32 	%r38, %f87;
	and.b32  	%r39, %r38, 2147483647;
	mov.b32 	%f88, %r39;
	selp.f32 	%f89, %f88, %f87, %p3;
	add.rn.f32 	%f90, %f15, %f18;
	cvt.rn.f32.u64 	%f1, %rd18;
	cvt.u64.u32 	%rd3, %r28;
	or.pred  	%p21, %p10, %p11;
	or.pred  	%p1, %p21, %p12;
	selp.f32 	%f2, 0f3F800000, %f90, %p10;
	selp.f32 	%f91, 0f3F800000, %f80, %p18;
	selp.f32 	%f92, %f89, %f91, %p15;
	selp.f32 	%f93, %f92, %f86, %p19;
	selp.f32 	%f94, %f92, %f93, %p18;
	selp.f32 	%f3, %f92, %f94, %p15;
	cvta.to.global.u64 	%rd4, %rd23;
	mov.b64 	%rd53, 0;
	selp.f32 	%f95, %f2, %f3, %p1;
	rcp.rn.f32 	%f96, %f95;
	mul.f32 	%f4, %f96, %f1;
$L__BB3_2:
	mul.f32 	%f97, %f4, 0f3F22F983;
	cvt.rni.s32.f32 	%r91, %f97;
	cvt.rn.f32.s32 	%f98, %r91;
	fma.rn.f32 	%f99, %f98, 0fBFC90FDA, %f4;
	fma.rn.f32 	%f100, %f98, 0fB3A22168, %f99;
	fma.rn.f32 	%f146, %f98, 0fA7C234C5, %f100;
	abs.f32 	%f6, %f4;
	setp.ltu.f32 	%p22, %f6, 0f47CE4780;
	mov.u32 	%r87, %r91;
	mov.f32 	%f145, %f146;
	@%p22 bra 	$L__BB3_10;
	setp.neu.f32 	%p23, %f6, 0f7F800000;
	@%p23 bra 	$L__BB3_5;
	mov.f32 	%f103, 0f00000000;
	mul.rn.f32 	%f145, %f4, %f103;
	mov.b32 	%r87, 0;
	bra.uni 	$L__BB3_10;
$L__BB3_5:
	mov.b32 	%r2, %f4;
	mov.b64 	%rd56, 0;
	mov.b32 	%r84, 0;
	mov.u64 	%rd54, __cudart_i2opi_f;
	mov.u64 	%rd55, %rd2;
$L__BB3_6:
	.pragma "nounroll";
	ld.global.nc.u32 	%r41, [%rd54];
	shl.b32 	%r42, %r2, 8;
	or.b32  	%r43, %r42, -2147483648;
	mad.wide.u32 	%rd29, %r41, %r43, %rd56;
	shr.u64 	%rd56, %rd29, 32;
	st.local.u32 	[%rd55], %rd29;
	add.s32 	%r84, %r84, 1;
	add.s64 	%rd55, %rd55, 4;
	add.s64 	%rd54, %rd54, 4;
	setp.ne.s32 	%p24, %r84, 6;
	@%p24 bra 	$L__BB3_6;
	shr.u32 	%r44, %r2, 23;
	st.local.u32 	[%rd2+24], %rd56;
	and.b32  	%r5, %r44, 31;
	and.b32  	%r45, %r44, 224;
	add.s32 	%r46, %r45, -128;
	shr.u32 	%r47, %r46, 5;
	mul.wide.u32 	%rd30, %r47, 4;
	sub.s64 	%rd12, %rd2, %rd30;
	ld.local.u32 	%r85, [%rd12+24];
	ld.local.u32 	%r86, [%rd12+20];
	setp.eq.s32 	%p25, %r5, 0;
	@%p25 bra 	$L__BB3_9;
	shf.l.wrap.b32 	%r85, %r86, %r85, %r5;
	ld.local.u32 	%r48, [%rd12+16];
	shf.l.wrap.b32 	%r86, %r48, %r86, %r5;
$L__BB3_9:
	shr.u32 	%r49, %r85, 30;
	shf.l.wrap.b32 	%r50, %r86, %r85, 2;
	shl.b32 	%r51, %r86, 2;
	shr.u32 	%r52, %r50, 31;
	add.s32 	%r53, %r52, %r49;
	neg.s32 	%r54, %r53;
	setp.lt.s32 	%p26, %r2, 0;
	selp.b32 	%r87, %r54, %r53, %p26;
	xor.b32  	%r55, %r50, %r2;
	shr.s32 	%r56, %r50, 31;
	xor.b32  	%r57, %r56, %r50;
	xor.b32  	%r58, %r56, %r51;
	cvt.u64.u32 	%rd31, %r57;
	shl.b64 	%rd32, %rd31, 32;
	cvt.u64.u32 	%rd33, %r58;
	or.b64  	%rd34, %rd32, %rd33;
	cvt.rn.f64.s64 	%fd1, %rd34;
	mul.f64 	%fd2, %fd1, 0d3BF921FB54442D19;
	cvt.rn.f32.f64 	%f101, %fd2;
	neg.f32 	%f102, %f101;
	setp.lt.s32 	%p27, %r55, 0;
	selp.f32 	%f145, %f102, %f101, %p27;
$L__BB3_10:
	setp.ltu.f32 	%p28, %f6, 0f47CE4780;
	add.s32 	%r60, %r87, 1;
	mul.rn.f32 	%f104, %f145, %f145;
	and.b32  	%r61, %r87, 1;
	setp.eq.b32 	%p29, %r61, 1;
	selp.f32 	%f105, %f145, 0f3F800000, %p29;
	fma.rn.f32 	%f106, %f104, %f105, 0f00000000;
	fma.rn.f32 	%f107, %f104, 0f37CBAC00, 0fBAB607ED;
	selp.f32 	%f108, 0fB94D4153, %f107, %p29;
	selp.f32 	%f109, 0f3C0885E4, 0f3D2AAABB, %p29;
	fma.rn.f32 	%f110, %f108, %f104, %f109;
	selp.f32 	%f111, 0fBE2AAAA8, 0fBEFFFFFF, %p29;
	fma.rn.f32 	%f112, %f110, %f104, %f111;
	fma.rn.f32 	%f113, %f112, %f106, %f105;
	and.b32  	%r62, %r60, 2;
	setp.eq.s32 	%p30, %r62, 0;
	mov.f32 	%f114, 0f00000000;
	sub.f32 	%f115, %f114, %f113;
	selp.f32 	%f10, %f113, %f115, %p30;
	@%p28 bra 	$L__BB3_18;
	setp.neu.f32 	%p31, %f6, 0f7F800000;
	@%p31 bra 	$L__BB3_13;
	mov.f32 	%f118, 0f00000000;
	mul.rn.f32 	%f146, %f4, %f118;
	mov.b32 	%r91, 0;
	bra.uni 	$L__BB3_18;
$L__BB3_13:
	mov.b32 	%r14, %f4;
	shl.b32 	%r64, %r14, 8;
	or.b32  	%r15, %r64, -2147483648;
	mov.b64 	%rd57, 0;
	mov.b32 	%r88, 0;
$L__BB3_14:
	.pragma "nounroll";
	mul.wide.u32 	%rd36, %r88, 4;
	mov.u64 	%rd37, __cudart_i2opi_f;
	add.s64 	%rd38, %rd37, %rd36;
	ld.global.nc.u32 	%r65, [%rd38];
	mad.wide.u32 	%rd39, %r65, %r15, %rd57;
	shr.u64 	%rd57, %rd39, 32;
	add.s64 	%rd40, %rd1, %rd36;
	st.local.u32 	[%rd40], %rd39;
	add.s32 	%r88, %r88, 1;
	setp.ne.s32 	%p32, %r88, 6;
	@%p32 bra 	$L__BB3_14;
	shr.u32 	%r66, %r14, 23;
	st.local.u32 	[%rd1+24], %rd57;
	and.b32  	%r18, %r66, 31;
	and.b32  	%r67, %r66, 224;
	add.s32 	%r68, %r67, -128;
	shr.u32 	%r69, %r68, 5;
	mul.wide.u32 	%rd41, %r69, 4;
	sub.s64 	%rd15, %rd1, %rd41;
	ld.local.u32 	%r89, [%rd15+24];
	ld.local.u32 	%r90, [%rd15+20];
	setp.eq.s32 	%p33, %r18, 0;
	@%p33 bra 	$L__BB3_17;
	shf.l.wrap.b32 	%r89, %r90, %r89, %r18;
	ld.local.u32 	%r70, [%rd15+16];
	shf.l.wrap.b32 	%r90, %r70, %r90, %r18;
$L__BB3_17:
	shr.u32 	%r71, %r89, 30;
	shf.l.wrap.b32 	%r72, %r90, %r89, 2;
	shl.b32 	%r73, %r90, 2;
	shr.u32 	%r74, %r72, 31;
	add.s32 	%r75, %r74, %r71;
	neg.s32 	%r76, %r75;
	setp.lt.s32 	%p34, %r14, 0;
	selp.b32 	%r91, %r76, %r75, %p34;
	xor.b32  	%r77, %r72, %r14;
	shr.s32 	%r78, %r72, 31;
	xor.b32  	%r79, %r78, %r72;
	xor.b32  	%r80, %r78, %r73;
	cvt.u64.u32 	%rd42, %r79;
	shl.b64 	%rd43, %rd42, 32;
	cvt.u64.u32 	%rd44, %r80;
	or.b64  	%rd45, %rd43, %rd44;
	cvt.rn.f64.s64 	%fd3, %rd45;
	mul.f64 	%fd4, %fd3, 0d3BF921FB54442D19;
	cvt.rn.f32.f64 	%f116, %fd4;
	neg.f32 	%f117, %f116;
	setp.lt.s32 	%p35, %r77, 0;
	selp.f32 	%f146, %f117, %f116, %p35;
$L__BB3_18:
	ld.param.u64 	%rd52, [_ZN5llama7CudaOps11rope_kernelEmmmmfPfS1__param_5];
	ld.param.u64 	%rd51, [_ZN5llama7CudaOps11rope_kernelEmmmmfPfS1__param_3];
	mul.rn.f32 	%f119, %f146, %f146;
	and.b32  	%r82, %r91, 1;
	setp.eq.b32 	%p36, %r82, 1;
	selp.f32 	%f120, 0f3F800000, %f146, %p36;
	fma.rn.f32 	%f121, %f119, %f120, 0f00000000;
	fma.rn.f32 	%f122, %f119, 0f37CBAC00, 0fBAB607ED;
	selp.f32 	%f123, %f122, 0fB94D4153, %p36;
	selp.f32 	%f124, 0f3D2AAABB, 0f3C0885E4, %p36;
	fma.rn.f32 	%f125, %f123, %f119, %f124;
	selp.f32 	%f126, 0fBEFFFFFF, 0fBE2AAAA8, %p36;
	fma.rn.f32 	%f127, %f125, %f119, %f126;
	fma.rn.f32 	%f128, %f127, %f121, %f120;
	and.b32  	%r83, %r91, 2;
	setp.eq.s32 	%p37, %r83, 0;
	mov.f32 	%f129, 0f00000000;
	sub.f32 	%f130, %f129, %f128;
	selp.f32 	%f14, %f128, %f130, %p37;
	mad.lo.s64 	%rd16, %rd53, %rd20, %rd3;
	cvta.to.global.u64 	%rd46, %rd52;
	shl.b64 	%rd47, %rd16, 2;
	add.s64 	%rd48, %rd46, %rd47;
	ld.global.f32 	%f131, [%rd48];
	ld.global.f32 	%f132, [%rd48+4];
	mul.f32 	%f133, %f10, %f131;
	mul.f32 	%f134, %f132, %f14;
	sub.f32 	%f135, %f133, %f134;
	st.global.f32 	[%rd48], %f135;
	mul.f32 	%f136, %f131, %f14;
	fma.rn.f32 	%f137, %f10, %f132, %f136;
	st.global.f32 	[%rd48+4], %f137;
	setp.le.u64 	%p38, %rd51, %rd53;
	@%p38 bra 	$L__BB3_20;
	add.s64 	%rd50, %rd4, %rd47;
	ld.global.f32 	%f138, [%rd50];
	ld.global.f32 	%f139, [%rd50+4];
	mul.f32 	%f140, %f10, %f138;
	mul.f32 	%f141, %f14, %f139;
	sub.f32 	%f142, %f140, %f141;
	st.global.f32 	[%rd50], %f142;
	mul.f32 	%f143, %f10, %f139;
	fma.rn.f32 	%f144, %f14, %f138, %f143;
	st.global.f32 	[%rd50+4], %f144;
$L__BB3_20:
	add.s64 	%rd53, %rd53, 1;
	setp.gt.u64 	%p39, %rd19, %rd53;
	@%p39 bra 	$L__BB3_2;
$L__BB3_21:
	ret;

}


// ===== COMPILED SASS (sm_100) =====

	.target	sm_100

	.elftype	@"ET_EXEC"


//--------------------- .note.nv.tkinfo           --------------------------
	.section	.note.nv.tkinfo,"",@"SHT_NOTE"
	.sectionflags	@"SHF_NOTE_NV_TKINFO"
	.tkinfo
        /*0018*/ 	.word	0x00000002
        /*0030*/ 	.string	""
        /*0030*/ 	.string	"ptxas"
        /*0030*/ 	.string	"Cuda compilation tools, release 13.0, V13.0.88"
        /*0030*/ 	.string	"Build cuda_13.0.r13.0/compiler.36424714_0"
        /*0030*/ 	.string	"-arch sm_100 -m 64 "



//--------------------- .note.nv.cuinfo           --------------------------
	.section	.note.nv.cuinfo,"",@"SHT_NOTE"
	.sectionflags	@"SHF_NOTE_NV_CUINFO"
        /*0018*/ 	.short	0x0002
        /*001a*/ 	.short	0x0064
        /*001c*/ 	.short	0x0082
	.zero		2


//--------------------- .nv.info                  --------------------------
	.section	.nv.info,"",@"SHT_CUDA_INFO"
	.align	4


	//----- nvinfo : EIATTR_REGCOUNT
	.align		4
        /*0000*/ 	.byte	0x04, 0x2f
        /*0002*/ 	.short	(.L_42 - .L_41)
	.align		4
.L_41:
        /*0004*/ 	.word	index@(_ZN3cub18CUB_300001_SM_10006detail11EmptyKernelIvEEvv)
        /*0008*/ 	.word	0x00000004


	//----- nvinfo : EIATTR_FRAME_SIZE
	.align		4
.L_42:
        /*000c*/ 	.byte	0x04, 0x11
        /*000e*/ 	.short	(.L_44 - .L_43)
	.align		4
.L_43:
        /*0010*/ 	.word	index@(_ZN3cub18CUB_300001_SM_10006detail11EmptyKernelIvEEvv)
        /*0014*/ 	.word	0x00000000


	//----- nvinfo : EIATTR_REGCOUNT
	.align		4
.L_44:
        /*0018*/ 	.byte	0x04, 0x2f
        /*001a*/ 	.short	(.L_46 - .L_45)
	.align		4
.L_45:
        /*001c*/ 	.word	index@(_ZN5llama7CudaOps14rmsnorm_kernelEPKfS2_mPfm)
        /*0020*/ 	.word	0x0000001c


	//----- nvinfo : EIATTR_FRAME_SIZE
	.align		4
.L_46:
        /*0024*/ 	.byte	0x04, 0x11
        /*0026*/ 	.short	(.L_48 - .L_47)
	.align		4
.L_47:
        /*0028*/ 	.word	index@($__internal_4_$__cuda_sm3x_div_rn_noftz_f32_slowpath)
        /*002c*/ 	.word	0x00000000


	//----- nvinfo : EIATTR_FRAME_SIZE
	.align		4
.L_48:
        /*0030*/ 	.byte	0x04, 0x11
        /*0032*/ 	.short	(.L_50 - .L_49)
	.align		4
.L_49:
        /*0034*/ 	.word	index@($__internal_3_$__cuda_sm20_sqrt_rn_f32_slowpath)
        /*0038*/ 	.word	0x00000000


	//----- nvinfo : EIATTR_FRAME_SIZE
	.align		4
.L_50:
        /*003c*/ 	.byte	0x04, 0x11
        /*003e*/ 	.short	(.L_52 - .L_51)
	.align		4
.L_51:
        /*0040*/ 	.word	index@($__internal_2_$__cuda_sm20_rcp_rn_f32_slowpath)
        /*0044*/ 	.word	0x00000000


	//----- nvinfo : EIATTR_FRAME_SIZE
	.align		4
.L_52:
        /*0048*/ 	.byte	0x04, 0x11
        /*004a*/ 	.short	(.L_54 - .L_53)
	.align		4
.L_53:
        /*004c*/ 	.word	index@(_ZN5llama7CudaOps14rmsnorm_kernelEPKfS2_mPfm)
        /*0050*/ 	.word	0x00000000


	//----- nvinfo : EIATTR_REGCOUNT
	.align		4
.L_54:
        /*0054*/ 	.byte	0x04, 0x2f
        /*0056*/ 	.short	(.L_56 - .L_55)
	.align		4
.L_55:
        /*0058*/ 	.word	index@(_ZN5llama7CudaOps13matmul_kernelEPKfS2_iiPf)
        /*005c*/ 	.word	0x0000001e


	//----- nvinfo : EIATTR_FRAME_SIZE
	.align		4
.L_56:
        /*0060*/ 	.byte	0x04, 0x11
        /*0062*/ 	.short	(.L_58 - .L_57)
	.align		4
.L_57:
        /*0064*/ 	.word	index@(_ZN5llama7CudaOps13matmul_kernelEPKfS2_iiPf)
        /*0068*/ 	.word	0x00000000


	//----- nvinfo : EIATTR_REGCOUNT
	.align		4
.L_58:
        /*006c*/ 	.byte	0x04, 0x2f
        /*006e*/ 	.short	(.L_60 - .L_59)
	.align		4
.L_59:
        /*0070*/ 	.word	index@(_ZN5llama7CudaOps11rope_kernelEmmmmfPfS1_)
        /*0074*/ 	.word	0x00000018


	//----- nvinfo : EIATTR_FRAME_SIZE
	.align		4
.L_60:
        /*0078*/ 	.byte	0x04, 0x11
        /*007a*/ 	.short	(.L_62 - .L_61)
	.align		4
.L_61:
        /*007c*/ 	.word	index@($__internal_1_$__cuda_sm3x_div_rn_noftz_f32_slowpath)
        /*0080*/ 	.word	0x00000020


	//----- nvinfo : EIATTR_FRAME_SIZE
	.align		4
.L_62:
        /*0084*/ 	.byte	0x04, 0x11
        /*0086*/ 	.short	(.L_64 - .L_63)
	.align		4
.L_63:
        /*0088*/ 	.word	index@($__internal_0_$__cuda_sm20_rcp_rn_f32_slowpath)
        /*008c*/ 	.word	0x00000020


	//----- nvinfo : EIATTR_FRAME_SIZE
	.align		4
.L_64:
        /*0090*/ 	.byte	0x04, 0x11
        /*0092*/ 	.short	(.L_66 - .L_65)
	.align		4
.L_65:
        /*0094*/ 	.word	index@(_ZN5llama7CudaOps11rope_kernelEmmmmfPfS1_)
        /*0098*/ 	.word	0x00000020


	//----- nvinfo : EIATTR_MIN_STACK_SIZE
	.align		4
.L_66:
        /*009c*/ 	.byte	0x04, 0x12
        /*009e*/ 	.short	(.L_68 - .L_67)
	.align		4
.L_67:
        /*00a0*/ 	.word	index@(_ZN5llama7CudaOps11rope_kernelEmmmmfPfS1_)
        /*00a4*/ 	.word	0x00000020


	//----- nvinfo : EIATTR_MIN_STACK_SIZE
	.align		4
.L_68:
        /*00a8*/ 	.byte	0x04, 0x12
        /*00aa*/ 	.short	(.L_70 - .L_69)
	.align		4
.L_69:
        /*00ac*/ 	.word	index@(_ZN5llama7CudaOps13matmul_kernelEPKfS2_iiPf)
        /*00b0*/ 	.word	0x00000000


	//----- nvinfo : EIATTR_MIN_STACK_SIZE
	.align		4
.L_70:
        /*00b4*/ 	.byte	0x04, 0x12
        /*00b6*/ 	.short	(.L_72 - .L_71)
	.align		4
.L_71:
        /*00b8*/ 	.word	index@(_ZN5llama7CudaOps14rmsnorm_kernelEPKfS2_mPfm)
        /*00bc*/ 	.word	0x00000000


	//----- nvinfo : EIATTR_MIN_STACK_SIZE
	.align		4
.L_72:
        /*00c0*/ 	.byte	0x04, 0x12
        /*00c2*/ 	.short	(.L_74 - .L_73)
	.align		4
.L_73:
        /*00c4*/ 	.word	index@(_ZN3cub18CUB_300001_SM_10006detail11EmptyKernelIvEEvv)
        /*00c8*/ 	.word	0x00000000
.L_74:


//--------------------- .nv.compat                --------------------------
	.section	.nv.compat,"",@"SHT_CUDA_COMPAT_INFO"
	.align	4
        /*0000*/ 	.byte	0x02, 0x09, 0x00, 0x00, 0x02, 0x02, 0x01, 0x00, 0x02, 0x05, 0x05, 0x00, 0x03, 0x07, 0x01, 0x01
        /*0010*/ 	.byte	0x02, 0x03, 0x00, 0x00, 0x02, 0x06, 0x01, 0x00, 0x04, 0x0b, 0x08, 0x00, 0x01, 0x00, 0x00, 0x00
        /*0020*/ 	.byte	0x00, 0x00, 0x00, 0x00


//--------------------- .nv.info._ZN5llama7CudaOps11rope_kernelEmmmmfPfS1_ --------------------------
	.section	.nv.info._ZN5llama7CudaOps11rope_kernelEmmmmfPfS1_,"",@"SHT_CUDA_INFO"
	.sectionflags	@""
	.align	4


	//----- nvinfo : EIATTR_CUDA_API_VERSION
	.align		4
        /*0000*/ 	.byte	0x04, 0x37
        /*0002*/ 	.short	(.L_76 - .L_75)
.L_75:
        /*0004*/ 	.word	0x00000082


	//----- nvinfo : EIATTR_KPARAM_INFO
	.align		4
.L_76:
        /*0008*/ 	.byte	0x04, 0x17
        /*000a*/ 	.short	(.L_78 - .L_77)
.L_77:
        /*000c*/ 	.word	0x00000000
        /*0010*/ 	.short	0x0006
        /*0012*/ 	.short	0x0030
        /*0014*/ 	.byte	0x00, 0xf5, 0x21, 0x00


	//----- nvinfo : EIATTR_KPARAM_INFO
	.align		4
.L_78:
        /*0018*/ 	.byte	0x04, 0x17
        /*001a*/ 	.short	(.L_80 - .L_79)
.L_79:
        /*001c*/ 	.word	0x00000000
        /*0020*/ 	.short	0x0005
        /*0022*/ 	.short	0x0028
        /*0024*/ 	.byte	0x00, 0xf5, 0x21, 0x00


	//----- nvinfo : EIATTR_KPARAM_INFO
	.align		4
.L_80:
        /*0028*/ 	.byte	0x04, 0x17
        /*002a*/ 	.short	(.L_82 - .L_81)
.L_81:
        /*002c*/ 	.word	0x00000000
        /*0030*/ 	.short	0x0004
        /*0032*/ 	.short	0x0020
        /*0034*/ 	.byte	0x00, 0xf0, 0x11, 0x00


	//----- nvinfo : EIATTR_KPARAM_INFO
	.align		4
.L_82:
        /*0038*/ 	.byte	0x04, 0x17
        /*003a*/ 	.short	(.L_84 - .L_83)
.L_83:
        /*003c*/ 	.word	0x00000000
        /*0040*/ 	.short	0x0003
        /*0042*/ 	.short	0x0018
        /*0044*/ 	.byte	0x00, 0xf0, 0x21, 0x00


	//----- nvinfo : EIATTR_KPARAM_INFO
	.align		4
.L_84:
        /*0048*/ 	.byte	0x04, 0x17
        /*004a*/ 	.short	(.L_86 - .L_85)
.L_85:
        /*004c*/ 	.word	0x00000000
        /*0050*/ 	.short	0x0002
        /*0052*/ 	.short	0x0010
        /*0054*/ 	.byte	0x00, 0xf0, 0x21, 0x00


	//----- nvinfo : EIATTR_KPARAM_INFO
	.align		4
.L_86:
        /*0058*/ 	.byte	0x04, 0x17
        /*005a*/ 	.short	(.L_88 - .L_87)
.L_87:
        /*005c*/ 	.word	0x00000000
        /*0060*/ 	.short	0x0001
        /*0062*/ 	.short	0x0008
        /*0064*/ 	.byte	0x00, 0xf0, 0x21, 0x00


	//----- nvinfo : EIATTR_KPARAM_INFO
	.align		4
.L_88:
        /*0068*/ 	.byte	0x04, 0x17
        /*006a*/ 	.short	(.L_90 - .L_89)
.L_89:
        /*006c*/ 	.word	0x00000000
        /*0070*/ 	.short	0x0000
        /*0072*/ 	.short	0x0000
        /*0074*/ 	.byte	0x00, 0xf0, 0x21, 0x00


	//----- nvinfo : EIATTR_SPARSE_MMA_MASK
	.align		4
.L_90:
        /*0078*/ 	.byte	0x03, 0x50
        /*007a*/ 	.short	0x0000


	//----- nvinfo : EIATTR_MAXREG_COUNT
	.align		4
        /*007c*/ 	.byte	0x03, 0x1b
        /*007e*/ 	.short	0x00ff


	//----- nvinfo : EIATTR_MERCURY_ISA_VERSION
	.align		4
        /*0080*/ 	.byte	0x03, 0x5f
        /*0082*/ 	.short	0x0101


	//----- nvinfo : EIATTR_VRC_CTA_INIT_COUNT
	.align		4
        /*0084*/ 	.byte	0x02, 0x4a
	.zero		1
	.zero		1


	//----- nvinfo : EIATTR_EXIT_INSTR_OFFSETS
	.align		4
        /*0088*/ 	.byte	0x04, 0x1c
        /*008a*/ 	.short	(.L_92 - .L_91)


	//   ....[0]....
.L_91:
        /*008c*/ 	.word	0x00000050


	//   ....[1]....
        /*0090*/ 	.word	0x00001450


	//----- nvinfo : EIATTR_CRS_STACK_SIZE
	.align		4
.L_92:
        /*0094*/ 	.byte	0x04, 0x1e
        /*0096*/ 	.short	(.L_94 - .L_93)
.L_93:
        /*0098*/ 	.word	0x00000000


	//----- nvinfo : EIATTR_CBANK_PARAM_SIZE
	.align		4
.L_94:
        /*009c*/ 	.byte	0x03, 0x19
        /*009e*/ 	.short	0x0038


	//----- nvinfo : EIATTR_PARAM_CBANK
	.align		4
        /*00a0*/ 	.byte	0x04, 0x0a
        /*00a2*/ 	.short	(.L_96 - .L_95)
	.align		4
.L_95:
        /*00a4*/ 	.word	index@(.nv.constant0._ZN5llama7CudaOps11rope_kernelEmmmmfPfS1_)
        /*00a8*/ 	.short	0x0380
        /*00aa*/ 	.short	0x0038


	//----- nvinfo : EIATTR_SW_WAR
	.align		4
.L_96:
        /*00ac*/ 	.byte	0x04, 0x36
        /*00ae*/ 	.short	(.L_98 - .L_97)
.L_97:
        /*00b0*/ 	.word	0x00000008
.L_98:


//--------------------- .nv.info._ZN5llama7CudaOps13matmul_kernelEPKfS2_iiPf --------------------------
	.section	.nv.info._ZN5llama7CudaOps13matmul_kernelEPKfS2_iiPf,"",@"SHT_CUDA_INFO"
	.sectionflags	@""
	.align	4


	//----- nvinfo : EIATTR_CUDA_API_VERSION
	.align		4
        /*0000*/ 	.byte	0x04, 0x37
        /*0002*/ 	.short	(.L_100 - .L_99)
.L_99:
        /*0004*/ 	.word	0x00000082


	//----- nvinfo : EIATTR_KPARAM_INFO
	.align		4
.L_100:
        /*0008*/ 	.byte	0x04, 0x17
        /*000a*/ 	.short	(.L_102 - .L_101)
.L_101:
        /*000c*/ 	.word	0x00000000
        /*0010*/ 	.short	0x0004
        /*0012*/ 	.short	0x0018
        /*0014*/ 	.byte	0x00, 0xf5, 0x21, 0x00


	//----- nvinfo : EIATTR_KPARAM_INFO
	.align		4
.L_102:
        /*0018*/ 	.byte	0x04, 0x17
        /*001a*/ 	.short	(.L_104 - .L_103)
.L_103:
        /*001c*/ 	.word	0x00000000
        /*0020*/ 	.short	0x0003
        /*0022*/ 	.short	0x0014
        /*0024*/ 	.byte	0x00, 0xf0, 0x11, 0x00


	//----- nvinfo : EIATTR_KPARAM_INFO
	.align		4
.L_104:
        /*0028*/ 	.byte	0x04, 0x17
        /*002a*/ 	.short	(.L_106 - .L_105)
.L_105:
        /*002c*/ 	.word	0x00000000
        /*0030*/ 	.short	0x0002
        /*0032*/ 	.short	0x0010
        /*0034*/ 	.byte	0x00, 0xf0, 0x11, 0x00


	//----- nvinfo : EIATTR_KPARAM_INFO
	.align		4
.L_106:
        /*0038*/ 	.byte	0x04, 0x17
        /*003a*/ 	.short	(.L_108 - .L_107)
.L_107:
        /*003c*/ 	.word	0x00000000
        /*0040*/ 	.short	0x0001
        /*0042*/ 	.short	0x0008
        /*0044*/ 	.byte	0x00, 0xf5, 0x21, 0x00


	//----- nvinfo : EIATTR_KPARAM_INFO
	.align		4
.L_108:
        /*0048*/ 	.byte	0x04, 0x17
        /*004a*/ 	.short	(.L_110 - .L_109)
.L_109:
        /*004c*/ 	.word	0x00000000
        /*0050*/ 	.short	0x0000
        /*0052*/ 	.short	0x0000
        /*0054*/ 	.byte	0x00, 0xf5, 0x21, 0x00


	//----- nvinfo : EIATTR_SPARSE_MMA_MASK
	.align		4
.L_110:
        /*0058*/ 	.byte	0x03, 0x50
        /*005a*/ 	.short	0x0000


	//----- nvinfo : EIATTR_MAXREG_COUNT
	.align		4
        /*005c*/ 	.byte	0x03, 0x1b
        /*005e*/ 	.short	0x00ff


	//----- nvinfo : EIATTR_MERCURY_ISA_VERSION
	.align		4
        /*0060*/ 	.byte	0x03, 0x5f
        /*0062*/ 	.short	0x0101


	//----- nvinfo : EIATTR_VRC_CTA_INIT_COUNT
	.align		4
        /*0064*/ 	.byte	0x02, 0x4a
	.zero		1
	.zero		1


	//----- nvinfo : EIATTR_EXIT_INSTR_OFFSETS
	.align		4
        /*0068*/ 	.byte	0x04, 0x1c
        /*006a*/ 	.short	(.L_112 - .L_111)


	//   ....[0]....
.L_111:
        /*006c*/ 	.word	0x00000070


	//   ....[1]....
        /*0070*/ 	.word	0x00000a90


	//----- nvinfo : EIATTR_CBANK_PARAM_SIZE
	.align		4
.L_112:
        /*0074*/ 	.byte	0x03, 0x19
        /*0076*/ 	.short	0x0020


	//----- nvinfo : EIATTR_PARAM_CBANK
	.align		4
        /*0078*/ 	.byte	0x04, 0x0a
        /*007a*/ 	.short	(.L_114 - .L_113)
	.align		4
.L_113:
        /*007c*/ 	.word	index@(.nv.constant0._ZN5llama7CudaOps13matmul_kernelEPKfS2_iiPf)
        /*0080*/ 	.short	0x0380
        /*0082*/ 	.short	0x0020


	//----- nvinfo : EIATTR_SW_WAR
	.align		4
.L_114:
        /*0084*/ 	.byte	0x04, 0x36
        /*0086*/ 	.short	(.L_116 - .L_115)
.L_115:
        /*0088*/ 	.word	0x00000008
.L_116:


//--------------------- .nv.info._ZN5llama7CudaOps14rmsnorm_kernelEPKfS2_mPfm --------------------------
	.section	.nv.info._ZN5llama7CudaOps14rmsnorm_kernelEPKfS2_mPfm,"",@"SHT_CUDA_INFO"
	.sectionflags	@""
	.align	4


	//----- nvinfo : EIATTR_CUDA_API_VERSION
	.align		4
        /*0000*/ 	.byte	0x04, 0x37
        /*0002*/ 	.short	(.L_118 - .L_117)
.L_117:
        /*0004*/ 	.word	0x00000082


	//----- nvinfo : EIATTR_KPARAM_INFO
	.align		4
.L_118:
        /*0008*/ 	.byte	0x04, 0x17
        /*000a*/ 	.short	(.L_120 - .L_119)
.L_119:
        /*000c*/ 	.word	0x00000000
        /*0010*/ 	.short	0x0004
        /*0012*/ 	.short	0x0020
        /*0014*/ 	.byte	0x00, 0xf0, 0x21, 0x00


	//----- nvinfo : EIATTR_KPARAM_INFO
	.align		4
.L_120:
        /*0018*/ 	.byte	0x04, 0x17
        /*001a*/ 	.short	(.L_122 - .L_121)
.L_121:
        /*001c*/ 	.word	0x00000000
        /*0020*/ 	.short	0x0003
        /*0022*/ 	.short	0x0018
        /*0024*/ 	.byte	0x00, 0xf5, 0x21, 0x00


	//----- nvinfo : EIATTR_KPARAM_INFO
	.align		4
.L_122:
        /*0028*/ 	.byte	0x04, 0x17
        /*002a*/ 	.short	(.L_124 - .L_123)
.L_123:
        /*002c*/ 	.word	0x00000000
        /*0030*/ 	.short	0x0002
        /*0032*/ 	.short	0x0010
        /*0034*/ 	.byte	0x00, 0xf0, 0x21, 0x00


	//----- nvinfo : EIATTR_KPARAM_INFO
	.align		4
.L_124:
        /*0038*/ 	.byte	0x04, 0x17
        /*003a*/ 	.short	(.L_126 - .L_125)
.L_125:
        /*003c*/ 	.word	0x00000000
        /*0040*/ 	.short	0x0001
        /*0042*/ 	.short	0x0008
        /*0044*/ 	.byte	0x00, 0xf5, 0x21, 0x00


	//----- nvinfo : EIATTR_KPARAM_INFO
	.align		4
.L_126:
        /*0048*/ 	.byte	0x04, 0x17
        /*004a*/ 	.short	(.L_128 - .L_127)
.L_127:
        /*004c*/ 	.word	0x00000000
        /*0050*/ 	.short	0x0000
        /*0052*/ 	.short	0x0000
        /*0054*/ 	.byte	0x00, 0xf5, 0x21, 0x00


	//----- nvinfo : EIATTR_SPARSE_MMA_MASK
	.align		4
.L_128:
        /*0058*/ 	.byte	0x03, 0x50
        /*005a*/ 	.short	0x0000


	//----- nvinfo : EIATTR_MAXREG_COUNT
	.align		4
        /*005c*/ 	.byte	0x03, 0x1b
        /*005e*/ 	.short	0x00ff


	//----- nvinfo : EIATTR_NUM_BARRIERS
	.align		4
        /*0060*/ 	.byte	0x02, 0x4c
        /*0062*/ 	.byte	0x01
	.zero		1


	//----- nvinfo : EIATTR_MERCURY_ISA_VERSION
	.align		4
        /*0064*/ 	.byte	0x03, 0x5f
        /*0066*/ 	.short	0x0101


	//----- nvinfo : EIATTR_UNUSED_LOAD_BYTE_OFFSET
	.align		4
        /*0068*/ 	.byte	0x04, 0x44
        /*006a*/ 	.short	(.L_130 - .L_129)


	//   ....[0]....
.L_129:
        /*006c*/ 	.word	0x000011c0
        /*0070*/ 	.word	0x0000fff0


	//----- nvinfo : EIATTR_COOP_GROUP_MASK_REGIDS
	.align		4
.L_130:
        /*0074*/ 	.byte	0x04, 0x29
        /*0076*/ 	.short	(.L_132 - .L_131)


	//   ....[0]....
.L_131:
        /*0078*/ 	.word	0xffffffff


	//   ....[1]....
        /*007c*/ 	.word	0xffffffff


	//   ....[2]....
        /*0080*/ 	.word	0xffffffff


	//   ....[3]....
        /*0084*/ 	.word	0xffffffff


	//   ....[4]....
        /*0088*/ 	.word	0xffffffff


	//----- nvinfo : EIATTR_COOP_GROUP_INSTR_OFFSETS
	.align		4
.L_132:
        /*008c*/ 	.byte	0x04, 0x28
        /*008e*/ 	.short	(.L_134 - .L_133)


	//   ....[0]....
.L_133:
        /*0090*/ 	.word	0x00000fe0


	//   ....[1]....
        /*0094*/ 	.word	0x00001030


	//   ....[2]....
        /*0098*/ 	.word	0x00001090


	//   ....[3]....
        /*009c*/ 	.word	0x000010e0


	//   ....[4]....
        /*00a0*/ 	.word	0x00001100


	//----- nvinfo : EIATTR_VRC_CTA_INIT_COUNT
	.align		4
.L_134:
        /*00a4*/ 	.byte	0x02, 0x4a
	.zero		1
	.zero		1


	//----- nvinfo : EIATTR_EXIT_INSTR_OFFSETS
	.align		4
        /*00a8*/ 	.byte	0x04, 0x1c
        /*00aa*/ 	.short	(.L_136 - .L_135)


	//   ....[0]....
.L_135:
        /*00ac*/ 	.word	0x00001780


	//   ....[1]....
        /*00b0*/ 	.word	0x00001b70


	//   ....[2]....
        /*00b4*/ 	.word	0x00001d40


	//----- nvinfo : EIATTR_CRS_STACK_SIZE
	.align		4
.L_136:
        /*00b8*/ 	.byte	0x04, 0x1e
        /*00ba*/ 	.short	(.L_138 - .L_137)
.L_137:
        /*00bc*/ 	.word	0x00000000


	//----- nvinfo : EIATTR_CBANK_PARAM_SIZE
	.align		4
.L_138:
        /*00c0*/ 	.byte	0x03, 0x19
        /*00c2*/ 	.short	0x0028


	//----- nvinfo : EIATTR_PARAM_CBANK
	.align		4
        /*00c4*/ 	.byte	0x04, 0x0a
        /*00c6*/ 	.short	(.L_140 - .L_139)
	.align		4
.L_139:
        /*00c8*/ 	.word	index@(.nv.constant0._ZN5llama7CudaOps14rmsnorm_kernelEPKfS2_mPfm)
        /*00cc*/ 	.short	0x0380
        /*00ce*/ 	.short	0x0028


	//----- nvinfo : EIATTR_SW_WAR
	.align		4
.L_140:
        /*00d0*/ 	.byte	0x04, 0x36
        /*00d2*/ 	.short	(.L_142 - .L_141)
.L_141:
        /*00d4*/ 	.word	0x00000008
.L_142:


//--------------------- .nv.info._ZN3cub18CUB_300001_SM_10006detail11EmptyKernelIvEEvv --------------------------
	.section	.nv.info._ZN3cub18CUB_300001_SM_10006detail11EmptyKernelIvEEvv,"",@"SHT_CUDA_INFO"
	.sectionflags	@""
	.align	4


	//----- nvinfo : EIATTR_CUDA_API_VERSION
	.align		4
        /*0000*/ 	.byte	0x04, 0x37
        /*0002*/ 	.short	(.L_144 - .L_143)
.L_143:
        /*0004*/ 	.word	0x00000082


	//----- nvinfo : EIATTR_SPARSE_MMA_MASK
	.align		4
.L_144:
        /*0008*/ 	.byte	0x03, 0x50
        /*000a*/ 	.short	0x0000


	//----- nvinfo : EIATTR_MAXREG_COUNT
	.align		4
        /*000c*/ 	.byte	0x03, 0x1b
        /*000e*/ 	.short	0x00ff


	//----- nvinfo : EIATTR_MERCURY_ISA_VERSION
	.align		4
        /*0010*/ 	.byte	0x03, 0x5f
        /*0012*/ 	.short	0x0101


	//----- nvinfo : EIATTR_VRC_CTA_INIT_COUNT
	.align		4
        /*0014*/ 	.byte	0x02, 0x4a
	.zero		1
	.zero		1


	//----- nvinfo : EIATTR_EXIT_INSTR_OFFSETS
	.align		4
        /*0018*/ 	.byte	0x04, 0x1c
        /*001a*/ 	.short	(.L_146 - .L_145)


	//   ....[0]....
.L_145:
        /*001c*/ 	.word	0x00000010


	//----- nvinfo : EIATTR_SW_WAR
	.align		4
.L_146:
        /*0020*/ 	.byte	0x04, 0x36
        /*0022*/ 	.short	(.L_148 - .L_147)
.L_147:
        /*0024*/ 	.word	0x00000008
.L_148:


//--------------------- .nv.callgraph             --------------------------
	.section	.nv.callgraph,"",@"SHT_CUDA_CALLGRAPH"
	.align	4
	.sectionentsize	8
	.align		4
        /*0000*/ 	.word	0x00000000
	.align		4
        /*0004*/ 	.word	0xffffffff
	.align		4
        /*0008*/ 	.word	0x00000000
	.align		4
        /*000c*/ 	.word	0xfffffffe
	.align		4
        /*0010*/ 	.word	0x00000000
	.align		4
        /*0014*/ 	.word	0xfffffffd
	.align		4
        /*0018*/ 	.word	0x00000000
	.align		4
        /*001c*/ 	.word	0xfffffffc


//--------------------- .nv.constant4             --------------------------
	.section	.nv.constant4,"a",@progbits
	.align	8
	.align		8
.nv.constant4:
        /*0000*/ 	.dword	_ZN34_INTERNAL_9ce711f3_4_k_cu_5b344d774cuda3std3__45__cpo5beginE
	.align		8
        /*0008*/ 	.dword	_ZN34_INTERNAL_9ce711f3_4_k_cu_5b344d774cuda3std3__45__cpo3endE
	.align		8
        /*0010*/ 	.dword	_ZN34_INTERNAL_9ce711f3_4_k_cu_5b344d774cuda3std3__45__cpo6cbeginE
	.align		8
        /*0018*/ 	.dword	_ZN34_INTERNAL_9ce711f3_4_k_cu_5b344d774cuda3std3__45__cpo4cendE
	.align		8
        /*0020*/ 	.dword	_ZN34_INTERNAL_9ce711f3_4_k_cu_5b344d774cuda3std3__45__cpo6rbeginE
	.align		8
        /*0028*/ 	.dword	_ZN34_INTERNAL_9ce711f3_4_k_cu_5b344d774cuda3std3__45__cpo4rendE
	.align		8
        /*0030*/ 	.dword	_ZN34_INTERNAL_9ce711f3_4_k_cu_5b344d774cuda3std3__45__cpo7crbeginE
	.align		8
        /*0038*/ 	.dword	_ZN34_INTERNAL_9ce711f3_4_k_cu_5b344d774cuda3std3__45__cpo5crendE
	.align		8
        /*0040*/ 	.dword	_ZN34_INTERNAL_9ce711f3_4_k_cu_5b344d774cuda3std3__436_GLOBAL__N__9ce711f3_4_k_cu_5b344d776ignoreE
	.align		8
        /*0048*/ 	.dword	_ZN34_INTERNAL_9ce711f3_4_k_cu_5b344d774cuda3std3__419piecewise_constructE
	.align		8
        /*0050*/ 	.dword	_ZN34_INTERNAL_9ce711f3_4_k_cu_5b344d774cuda3std3__48in_placeE
	.align		8
        /*0058*/ 	.dword	_ZN34_INTERNAL_9ce711f3_4_k_cu_5b344d774cuda3std3__420unreachable_sentinelE
	.align		8
        /*0060*/ 	.dword	_ZN34_INTERNAL_9ce711f3_4_k_cu_5b344d774cuda3std3__47nulloptE
	.align		8
        /*0068*/ 	.dword	_ZN34_INTERNAL_9ce711f3_4_k_cu_5b344d774cuda3std3__48unexpectE
	.align		8
        /*0070*/ 	.dword	_ZN34_INTERNAL_9ce711f3_4_k_cu_5b344d774cuda3std6ranges3__45__cpo4swapE
	.align		8
        /*0078*/ 	.dword	_ZN34_INTERNAL_9ce711f3_4_k_cu_5b344d774cuda3std6ranges3__45__cpo9iter_moveE
	.align		8
        /*0080*/ 	.dword	_ZN34_INTERNAL_9ce711f3_4_k_cu_5b344d774cuda3std6ranges3__45__cpo5beginE
	.align		8
        /*0088*/ 	.dword	_ZN34_INTERNAL_9ce711f3_4_k_cu_5b344d774cuda3std6ranges3__45__cpo3endE
	.align		8
        /*0090*/ 	.dword	_ZN34_INTERNAL_9ce711f3_4_k_cu_5b344d774cuda3std6ranges3__45__cpo6cbeginE
	.align		8
        /*0098*/ 	.dword	_ZN34_INTERNAL_9ce711f3_4_k_cu_5b344d774cuda3std6ranges3__45__cpo4cendE
	.align		8
        /*00a0*/ 	.dword	_ZN34_INTERNAL_9ce711f3_4_k_cu_5b344d774cuda3std6ranges3__45__cpo7advanceE
	.align		8
        /*00a8*/ 	.dword	_ZN34_INTERNAL_9ce711f3_4_k_cu_5b344d774cuda3std6ranges3__45__cpo9iter_swapE
	.align		8
        /*00b0*/ 	.dword	_ZN34_INTERNAL_9ce711f3_4_k_cu_5b344d774cuda3std6ranges3__45__cpo4nextE
	.align		8
        /*00b8*/ 	.dword	_ZN34_INTERNAL_9ce711f3_4_k_cu_5b344d774cuda3std6ranges3__45__cpo4prevE
	.align		8
        /*00c0*/ 	.dword	_ZN34_INTERNAL_9ce711f3_4_k_cu_5b344d774cuda3std6ranges3__45__cpo4dataE
	.align		8
        /*00c8*/ 	.dword	_ZN34_INTERNAL_9ce711f3_4_k_cu_5b344d774cuda3std6ranges3__45__cpo5cdataE
	.align		8
        /*00d0*/ 	.dword	_ZN34_INTERNAL_9ce711f3_4_k_cu_5b344d774cuda3std6ranges3__45__cpo4sizeE
	.align		8
        /*00d8*/ 	.dword	_ZN34_INTERNAL_9ce711f3_4_k_cu_5b344d774cuda3std6ranges3__45__cpo5ssizeE
	.align		8
        /*00e0*/ 	.dword	_ZN34_INTERNAL_9ce711f3_4_k_cu_5b344d774cuda3std6ranges3__45__cpo8distanceE
	.align		8
        /*00e8*/ 	.dword	_ZN34_INTERNAL_9ce711f3_4_k_cu_5b344d776thrust24THRUST_300001_SM_1000_NS6system6detail10sequential3seqE
	.align		8
        /*00f0*/ 	.dword	_ZN34_INTERNAL_9ce711f3_4_k_cu_5b344d776thrust24THRUST_300001_SM_1000_NS12placeholders2_1E
	.align		8
        /*00f8*/ 	.dword	_ZN34_INTERNAL_9ce711f3_4_k_cu_5b344d776thrust24THRUST_300001_SM_1000_NS12placeholders2_2E
	.align		8
        /*0100*/ 	.dword	_ZN34_INTERNAL_9ce711f3_4_k_cu_5b344d776thrust24THRUST_300001_SM_1000_NS12placeholders2_3E
	.align		8
        /*0108*/ 	.dword	_ZN34_INTERNAL_9ce711f3_4_k_cu_5b344d776thrust24THRUST_300001_SM_1000_NS12placeholders2_4E
	.align		8
        /*0110*/ 	.dword	_ZN34_INTERNAL_9ce711f3_4_k_cu_5b344d776thrust24THRUST_300001_SM_1000_NS12placeholders2_5E
	.align		8
        /*0118*/ 	.dword	_ZN34_INTERNAL_9ce711f3_4_k_cu_5b344d776thrust24THRUST_300001_SM_1000_NS12placeholders2_6E
	.align		8
        /*0120*/ 	.dword	_ZN34_INTERNAL_9ce711f3_4_k_cu_5b344d776thrust24THRUST_300001_SM_1000_NS12placeholders2_7E
	.align		8
        /*0128*/ 	.dword	_ZN34_INTERNAL_9ce711f3_4_k_cu_5b344d776thrust24THRUST_300001_SM_1000_NS12placeholders2_8E
	.align		8
        /*0130*/ 	.dword	_ZN34_INTERNAL_9ce711f3_4_k_cu_5b344d776thrust24THRUST_300001_SM_1000_NS12placeholders2_9E
	.align		8
        /*0138*/ 	.dword	_ZN34_INTERNAL_9ce711f3_4_k_cu_5b344d776thrust24THRUST_300001_SM_1000_NS12placeholders3_10E
	.align		8
        /*0140*/ 	.dword	__cudart_i2opi_f


//--------------------- .text._ZN5llama7CudaOps11rope_kernelEmmmmfPfS1_ --------------------------
	.section	.text._ZN5llama7CudaOps11rope_kernelEmmmmfPfS1_,"ax",@progbits
	.align	128
        .global         _ZN5llama7CudaOps11rope_kernelEmmmmfPfS1_
        .type           _ZN5llama7CudaOps11rope_kernelEmmmmfPfS1_,@function
        .size           _ZN5llama7CudaOps11rope_kernelEmmmmfPfS1_,(.L_x_74 - _ZN5llama7CudaOps11rope_kernelEmmmmfPfS1_)
        .other          _ZN5llama7CudaOps11rope_kernelEmmmmfPfS1_,@"STO_CUDA_ENTRY STV_DEFAULT"
_ZN5llama7CudaOps11rope_kernelEmmmmfPfS1_:
.text._ZN5llama7CudaOps11rope_kernelEmmmmfPfS1_:
[----:B------:R-:W0:Y:S01]  /*0000*/  LDC R1, c[0x0][0x37c] ;  /* 0x0000df00ff017b82 */ /* 0x000e220000000800 */
[----:B------:R-:W1:Y:S01]  /*0010*/  LDCU.64 UR4, c[0x0][0x388] ;  /* 0x00007100ff0477ac */ /* 0x000e620008000a00 */
[----:B0-----:R-:W-:Y:S01]  /*0020*/  VIADD R1, R1, 0xffffffe0 ;  /* 0xffffffe001017836 */ /* 0x001fe20000000000 */
[----:B-1----:R-:W-:-:S04]  /*0030*/  ISETP.NE.U32.AND P0, PT, RZ, UR4, PT ;  /* 0x00000004ff007c0c */ /* 0x002fc8000bf05070 */
[----:B------:R-:W-:-:S13]  /*0040*/  ISETP.NE.AND.EX P0, PT, RZ, UR5, PT, P0 ;  /* 0x00000005ff007c0c */ /* 0x000fda000bf05300 */
[----:B------:R-:W-:Y:S05]  /*0050*/  @!P0 EXIT ;  /* 0x000000000000894d */ /* 0x000fea0003800000 */
[----:B------:R-:W0:Y:S01]  /*0060*/  LDCU.64 UR4, c[0x0][0x390] ;  /* 0x00007200ff0477ac */ /* 0x000e220008000a00 */
[----:B------:R-:W1:Y:S01]  /*0070*/  S2R R0, SR_TID.X ;  /* 0x0000000000007919 */ /* 0x000e620000002100 */
[----:B------:R-:W-:Y:S01]  /*0080*/  BSSY.RECONVERGENT B0, `(.L_x_0) ;  /* 0x000000f000007945 */ /* 0x000fe20003800200 */
[----:B0-----:R-:W0:Y:S08]  /*0090*/  I2F.U64 R3, UR4 ;  /* 0x0000000400037d12 */ /* 0x001e300008301000 */
[----:B0-----:R-:W0:Y:S01]  /*00a0*/  MUFU.RCP R2, R3 ;  /* 0x0000000300027308 */ /* 0x001e220000001000 */
[----:B-1----:R-:W-:-:S05]  /*00b0*/  IMAD.SHL.U32 R0, R0, 0x2, RZ ;  /* 0x0000000200007824 */ /* 0x002fca00078e00ff */
[----:B------:R-:W-:-:S04]  /*00c0*/  I2FP.F32.U32 R0, R0 ;  /* 0x0000000000007245 */ /* 0x000fc80000201000 */
[----:B------:R-:W1:Y:S01]  /*00d0*/  FCHK P0, R0, R3 ;  /* 0x0000000300007302 */ /* 0x000e620000000000 */
[----:B0-----:R-:W-:-:S04]  /*00e0*/  FFMA R5, -R3, R2, 1 ;  /* 0x3f80000003057423 */ /* 0x001fc80000000102 */
[----:B------:R-:W-:-:S04]  /*00f0*/  FFMA R5, R2, R5, R2 ;  /* 0x0000000502057223 */ /* 0x000fc80000000002 */
[----:B------:R-:W-:-:S04]  /*0100*/  FFMA R2, R0, R5, RZ ;  /* 0x0000000500027223 */ /* 0x000fc800000000ff */
[----:B------:R-:W-:-:S04]  /*0110*/  FFMA R4, -R3, R2, R0 ;  /* 0x0000000203047223 */ /* 0x000fc80000000100 */
[----:B------:R-:W-:Y:S01]  /*0120*/  FFMA R2, R5, R4, R2 ;  /* 0x0000000405027223 */ /* 0x000fe20000000002 */
[----:B-1----:R-:W-:Y:S06]  /*0130*/  @!P0 BRA `(.L_x_1) ;  /* 0x00000000000c8947 */ /* 0x002fec0003800000 */
[----:B------:R-:W-:-:S07]  /*0140*/  MOV R2, 0x160 ;  /* 0x0000016000027802 */ /* 0x000fce0000000f00 */
[----:B------:R-:W-:Y:S05]  /*0150*/  CALL.REL.NOINC `($__internal_1_$__cuda_sm3x_div_rn_noftz_f32_slowpath) ;  /* 0x0000001400987944 */ /* 0x000fea0003c00000 */
[----:B------:R-:W-:-:S07]  /*0160*/  IMAD.MOV.U32 R2, RZ, RZ, R0 ;  /* 0x000000ffff027224 */ /* 0x000fce00078e0000 */
.L_x_1:
[----:B------:R-:W-:Y:S05]  /*0170*/  BSYNC.RECONVERGENT B0 ;  /* 0x0000000000007941 */ /* 0x000fea0003800200 */
.L_x_0:
[----:B------:R-:W0:Y:S01]  /*0180*/  LDC R3, c[0x0][0x3a0] ;  /* 0x0000e800ff037b82 */ /* 0x000e220000000800 */
[----:B------:R-:W-:Y:S01]  /*0190*/  IMAD.MOV.U32 R10, RZ, RZ, 0x3a2c32e4 ;  /* 0x3a2c32e4ff0a7424 */ /* 0x000fe200078e00ff */
[C---:B------:R-:W-:Y:S01]  /*01a0*/  FSETP.NEU.AND P2, PT, R2.reuse, RZ, PT ;  /* 0x000000ff0200720b */ /* 0x040fe20003f4d000 */
[----:B------:R-:W1:Y:S01]  /*01b0*/  LDCU.64 UR4, c[0x0][0x380] ;  /* 0x00007000ff0477ac */ /* 0x000e620008000a00 */
[----:B------:R-:W-:Y:S01]  /*01c0*/  FSETP.NEU.AND P1, PT, |R2|, +INF , PT ;  /* 0x7f8000000200780b */ /* 0x000fe20003f2d200 */
[----:B------:R-:W-:Y:S01]  /*01d0*/  BSSY.RECONVERGENT B0, `(.L_x_2) ;  /* 0x0000060000007945 */ /* 0x000fe20003800200 */
[----:B------:R-:W-:Y:S01]  /*01e0*/  UMOV UR6, URZ ;  /* 0x000000ff00067c82 */ /* 0x000fe20008000000 */
[----:B------:R-:W-:Y:S01]  /*01f0*/  UMOV UR7, URZ ;  /* 0x000000ff00077c82 */ /* 0x000fe20008000000 */
[C---:B0-----:R-:W-:Y:S01]  /*0200*/  FMUL R0, |R3|.reuse, 16777216 ;  /* 0x4b80000003007820 */ /* 0x041fe20000400200 */
[C---:B------:R-:W-:Y:S02]  /*0210*/  FSETP.GEU.AND P0, PT, |R3|.reuse, 1.175494350822287508e-38, PT ;  /* 0x008000000300780b */ /* 0x040fe40003f0e200 */
[----:B------:R-:W-:-:S02]  /*0220*/  FSETP.EQ.OR P2, PT, R3, 1, !P2 ;  /* 0x3f8000000300780b */ /* 0x000fc40005742400 */
[----:B------:R-:W-:Y:S02]  /*0230*/  FSEL R0, R0, |R3|, !P0 ;  /* 0x4000000300007208 */ /* 0x000fe40004000000 */
[----:B------:R-:W-:-:S03]  /*0240*/  FSETP.EQ.AND P1, PT, R3, -1, !P1 ;  /* 0xbf8000000300780b */ /* 0x000fc60004f22000 */
[----:B------:R-:W-:-:S05]  /*0250*/  VIADD R4, R0, 0xc0cafb0d ;  /* 0xc0cafb0d00047836 */ /* 0x000fca0000000000 */
[----:B------:R-:W-:-:S05]  /*0260*/  LOP3.LUT R5, R4, 0xff800000, RZ, 0xc0, !PT ;  /* 0xff80000004057812 */ /* 0x000fca00078ec0ff */
[----:B------:R-:W-:Y:S01]  /*0270*/  IMAD.IADD R0, R0, 0x1, -R5 ;  /* 0x0000000100007824 */ /* 0x000fe200078e0a05 */
[----:B------:R-:W-:-:S03]  /*0280*/  I2FP.F32.S32 R5, R5 ;  /* 0x0000000500057245 */ /* 0x000fc60000201400 */
[C---:B------:R-:W-:Y:S01]  /*0290*/  FADD R6, R0.reuse, 1 ;  /* 0x3f80000000067421 */ /* 0x040fe20000000000 */
[----:B------:R-:W-:Y:S01]  /*02a0*/  FADD R4, R0, -1 ;  /* 0xbf80000000047421 */ /* 0x000fe20000000000 */
[----:B------:R-:W-:-:S03]  /*02b0*/  FSEL R0, RZ, -24, P0 ;  /* 0xc1c00000ff007808 */ /* 0x000fc60000000000 */
[----:B------:R-:W-:Y:S01]  /*02c0*/  FADD R7, R4, R4 ;  /* 0x0000000404077221 */ /* 0x000fe20000000000 */
[----:B------:R-:W0:Y:S01]  /*02d0*/  MUFU.RCP R6, R6 ;  /* 0x0000000600067308 */ /* 0x000e220000001000 */
[----:B------:R-:W-:Y:S02]  /*02e0*/  FFMA R0, R5, 1.1920928955078125e-07, R0 ;  /* 0x3400000005007823 */ /* 0x000fe40000000000 */
[----:B0-----:R-:W-:-:S04]  /*02f0*/  FMUL R7, R6, R7 ;  /* 0x0000000706077220 */ /* 0x001fc80000400000 */
[----:B------:R-:W-:Y:S01]  /*0300*/  FADD R8, R4, -R7 ;  /* 0x8000000704087221 */ /* 0x000fe20000000000 */
[CC--:B------:R-:W-:Y:S01]  /*0310*/  FMUL R5, R7.reuse, R7.reuse ;  /* 0x0000000707057220 */ /* 0x0c0fe20000400000 */
[----:B------:R-:W-:Y:S02]  /*0320*/  FFMA R11, R7, 1.4426950216293334961, R0 ;  /* 0x3fb8aa3b070b7823 */ /* 0x000fe40000000000 */
[----:B------:R-:W-:Y:S01]  /*0330*/  FADD R9, R8, R8 ;  /* 0x0000000808097221 */ /* 0x000fe20000000000 */
[C---:B------:R-:W-:Y:S01]  /*0340*/  FFMA R8, R5.reuse, R10, 0.0032181653659790754318 ;  /* 0x3b52e7db05087423 */ /* 0x040fe2000000000a */
[----:B------:R-:W-:Y:S02]  /*0350*/  FADD R0, R0, -R11 ;  /* 0x8000000b00007221 */ /* 0x000fe40000000000 */
[----:B------:R-:W-:Y:S01]  /*0360*/  FFMA R9, R4, -R7, R9 ;  /* 0x8000000704097223 */ /* 0x000fe20000000009 */
[----:B------:R-:W-:Y:S01]  /*0370*/  FFMA R8, R5, R8, 0.018033718690276145935 ;  /* 0x3c93bb7305087423 */ /* 0x000fe20000000008 */
[----:B------:R-:W-:-:S02]  /*0380*/  FFMA R0, R7, 1.4426950216293334961, R0 ;  /* 0x3fb8aa3b07007823 */ /* 0x000fc40000000000 */
[----:B------:R-:W-:Y:S01]  /*0390*/  FMUL R9, R6, R9 ;  /* 0x0000000906097220 */ /* 0x000fe20000400000 */
[----:B------:R-:W-:-:S03]  /*03a0*/  FFMA R8, R5, R8, 0.12022458761930465698 ;  /* 0x3df6384f05087423 */ /* 0x000fc60000000008 */
[----:B------:R-:W-:Y:S01]  /*03b0*/  FFMA R0, R9, 1.4426950216293334961, R0 ;  /* 0x3fb8aa3b09007823 */ /* 0x000fe20000000000 */
[----:B------:R-:W-:-:S03]  /*03c0*/  FMUL R8, R5, R8 ;  /* 0x0000000805087220 */ /* 0x000fc60000400000 */
[----:B------:R-:W-:Y:S01]  /*03d0*/  FFMA R0, R7, 1.9251366722983220825e-08, R0 ;  /* 0x32a55e3407007823 */ /* 0x000fe20000000000 */
[----:B------:R-:W-:-:S04]  /*03e0*/  FMUL R4, R8, 3 ;  /* 0x4040000008047820 */ /* 0x000fc80000400000 */
[----:B------:R-:W-:Y:S01]  /*03f0*/  FFMA R9, R9, R4, R0 ;  /* 0x0000000409097223 */ /* 0x000fe20000000000 */
[----:B------:R-:W-:-:S03]  /*0400*/  FMUL R0, R2, 0.5 ;  /* 0x3f00000002007820 */ /* 0x000fc60000400000 */
[----:B------:R-:W-:Y:S01]  /*0410*/  FFMA R8, R7, R8, R9 ;  /* 0x0000000807087223 */ /* 0x000fe20000000009 */
[----:B------:R-:W-:Y:S02]  /*0420*/  IMAD.MOV.U32 R9, RZ, RZ, 0x391fcb8e ;  /* 0x391fcb8eff097424 */ /* 0x000fe400078e00ff */
[----:B------:R-:W-:Y:S01]  /*0430*/  FRND.TRUNC R0, R0 ;  /* 0x0000000000007307 */ /* 0x000fe2000020d000 */
[----:B------:R-:W-:-:S04]  /*0440*/  FADD R4, R11, R8 ;  /* 0x000000080b047221 */ /* 0x000fc80000000000 */
[----:B------:R-:W-:Y:S01]  /*0450*/  FMUL R5, R4, R2 ;  /* 0x0000000204057220 */ /* 0x000fe20000400000 */
[----:B------:R-:W-:-:S03]  /*0460*/  FADD R11, -R11, R4 ;  /* 0x000000040b0b7221 */ /* 0x000fc60000000100 */
[----:B------:R-:W0:Y:S01]  /*0470*/  FRND R6, R5 ;  /* 0x0000000500067307 */ /* 0x000e220000201000 */
[----:B------:R-:W-:Y:S01]  /*0480*/  FADD R11, R8, -R11 ;  /* 0x8000000b080b7221 */ /* 0x000fe20000000000 */
[-C--:B------:R-:W-:Y:S01]  /*0490*/  FFMA R4, R4, R2.reuse, -R5 ;  /* 0x0000000204047223 */ /* 0x080fe20000000805 */
[C---:B------:R-:W-:Y:S02]  /*04a0*/  FSETP.GT.AND P3, PT, |R5|.reuse, 152, PT ;  /* 0x431800000500780b */ /* 0x040fe40003f64200 */
[----:B------:R-:W-:Y:S01]  /*04b0*/  FSETP.GEU.AND P5, PT, R5, RZ, PT ;  /* 0x000000ff0500720b */ /* 0x000fe20003fae000 */
[----:B------:R-:W-:Y:S02]  /*04c0*/  FFMA R4, R11, R2, R4 ;  /* 0x000000020b047223 */ /* 0x000fe40000000004 */
[----:B------:R1:W2:Y:S01]  /*04d0*/  F2I.NTZ R8, R5 ;  /* 0x0000000500087305 */ /* 0x0002a20000203100 */
[----:B0-----:R-:W-:Y:S01]  /*04e0*/  FADD R7, R5, -R6 ;  /* 0x8000000605077221 */ /* 0x001fe20000000000 */
[----:B------:R-:W-:-:S06]  /*04f0*/  FSETP.GT.AND P0, PT, R6, RZ, PT ;  /* 0x000000ff0600720b */ /* 0x000fcc0003f04000 */
[----:B-1----:R-:W0:Y:S01]  /*0500*/  I2F.U64 R5, UR4 ;  /* 0x0000000400057d12 */ /* 0x002e220008301000 */
[----:B------:R-:W-:Y:S01]  /*0510*/  FADD R4, R4, R7 ;  /* 0x0000000704047221 */ /* 0x000fe20000000000 */
[----:B------:R-:W-:Y:S02]  /*0520*/  SEL R11, RZ, 0x83000000, P0 ;  /* 0x83000000ff0b7807 */ /* 0x000fe40000000000 */
[----:B------:R-:W-:Y:S01]  /*0530*/  FSETP.NEU.AND P0, PT, |R3|, +INF , PT ;  /* 0x7f8000000300780b */ /* 0x000fe20003f0d200 */
[----:B------:R-:W-:-:S03]  /*0540*/  FFMA R7, R4, R9, 0.0013391353422775864601 ;  /* 0x3aaf85ed04077423 */ /* 0x000fc60000000009 */
[----:B------:R-:W-:Y:S01]  /*0550*/  FSETP.EQ.OR P0, PT, R3, RZ, !P0 ;  /* 0x000000ff0300720b */ /* 0x000fe20004702400 */
[----:B------:R-:W-:Y:S01]  /*0560*/  FFMA R9, R4, R7, 0.0096188392490148544312 ;  /* 0x3c1d985604097423 */ /* 0x000fe20000000007 */
[----:B------:R-:W-:Y:S01]  /*0570*/  FADD R7, R0, R0 ;  /* 0x0000000000077221 */ /* 0x000fe20000000000 */
[----:B------:R-:W-:Y:S02]  /*0580*/  VIADD R0, R11, 0x7f000000 ;  /* 0x7f0000000b007836 */ /* 0x000fe40000000000 */
[----:B------:R-:W-:Y:S01]  /*0590*/  FFMA R9, R4, R9, 0.055503588169813156128 ;  /* 0x3d6357bb04097423 */ /* 0x000fe20000000009 */
[----:B------:R-:W-:-:S03]  /*05a0*/  FADD R7, -R7, R2 ;  /* 0x0000000207077221 */ /* 0x000fc60000000100 */
[C---:B------:R-:W-:Y:S02]  /*05b0*/  FFMA R9, R4.reuse, R9, 0.24022644758224487305 ;  /* 0x3e75fdec04097423 */ /* 0x040fe40000000009 */
[----:B------:R-:W-:Y:S02]  /*05c0*/  FSETP.NEU.AND P4, PT, |R7|, 1, PT ;  /* 0x3f8000000700780b */ /* 0x000fe40003f8d200 */
[----:B------:R-:W-:Y:S01]  /*05d0*/  FFMA R9, R4, R9, 0.69314718246459960938 ;  /* 0x3f31721804097423 */ /* 0x000fe20000000009 */
[----:B--2---:R-:W-:Y:S02]  /*05e0*/  LEA R7, R8, -R11, 0x17 ;  /* 0x8000000b08077211 */ /* 0x004fe400078eb8ff */
[----:B------:R-:W1:Y:S01]  /*05f0*/  FRND.FLOOR R11, R2 ;  /* 0x00000002000b7307 */ /* 0x000e620000205000 */
[----:B------:R-:W-:-:S04]  /*0600*/  FFMA R9, R4, R9, 1 ;  /* 0x3f80000004097423 */ /* 0x000fc80000000009 */
[----:B------:R-:W-:-:S04]  /*0610*/  FMUL R0, R9, R0 ;  /* 0x0000000009007220 */ /* 0x000fc80000400000 */
[----:B------:R-:W-:Y:S01]  /*0620*/  FMUL R0, R0, R7 ;  /* 0x0000000700007220 */ /* 0x000fe20000400000 */
[----:B------:R-:W-:Y:S01]  /*0630*/  @P3 FSEL R0, RZ, +INF , !P5 ;  /* 0x7f800000ff003808 */ /* 0x000fe20006800000 */
[C-C-:B------:R-:W-:Y:S01]  /*0640*/  FADD R7, R3.reuse, R3.reuse ;  /* 0x0000000303077221 */ /* 0x140fe20000000000 */
[----:B------:R-:W-:Y:S02]  /*0650*/  FSETP.NAN.OR P3, PT, |R3|, |R3|, P2 ;  /* 0x400000030300720b */ /* 0x000fe40001768600 */
[----:B------:R-:W-:Y:S02]  /*0660*/  FSEL R4, R0, -R0, P4 ;  /* 0x8000000000047208 */ /* 0x000fe40002000000 */
[C---:B-1----:R-:W-:Y:S02]  /*0670*/  FSETP.NEU.AND P5, PT, R2.reuse, R11, PT ;  /* 0x0000000b0200720b */ /* 0x042fe40003fad000 */
[C---:B------:R-:W-:Y:S01]  /*0680*/  FSETP.NAN.OR P3, PT, |R2|.reuse, |R2|, P3 ;  /* 0x400000020200720b */ /* 0x040fe20001f68600 */
[----:B------:R-:W-:Y:S01]  /*0690*/  FADD R2, R2, R3 ;  /* 0x0000000302027221 */ /* 0x000fe20000000000 */
[----:B------:R-:W-:-:S02]  /*06a0*/  @P4 LOP3.LUT R7, R7, 0x7fffffff, RZ, 0xc0, !PT ;  /* 0x7fffffff07074812 */ /* 0x000fc400078ec0ff */
[----:B------:R-:W-:Y:S02]  /*06b0*/  @!P0 FSEL R7, R0, 1, !P1 ;  /* 0x3f80000000078808 */ /* 0x000fe40004800000 */
[----:B------:R-:W-:Y:S02]  /*06c0*/  FSETP.GEU.AND P4, PT, R3, RZ, PT ;  /* 0x000000ff0300720b */ /* 0x000fe40003f8e000 */
[----:B------:R-:W-:-:S04]  /*06d0*/  FSEL R4, R4, +QNAN , !P5 ;  /* 0x7fffffff04047808 */ /* 0x000fc80006800000 */
[----:B------:R-:W-:-:S04]  /*06e0*/  FSEL R4, R7, R4, P4 ;  /* 0x0000000407047208 */ /* 0x000fc80002000000 */
[----:B------:R-:W-:Y:S02]  /*06f0*/  @!P0 FSEL R7, R7, R4, P1 ;  /* 0x0000000407078208 */ /* 0x000fe40000800000 */
[----:B------:R-:W-:-:S05]  /*0700*/  @P3 FSEL R7, R2, 1, !P2 ;  /* 0x3f80000002073808 */ /* 0x000fca0005000000 */
[----:B------:R-:W-:-:S05]  /*0710*/  VIADD R0, R7, 0x1800000 ;  /* 0x0180000007007836 */ /* 0x000fca0000000000 */
[----:B------:R-:W-:-:S04]  /*0720*/  LOP3.LUT R0, R0, 0x7f800000, RZ, 0xc0, !PT ;  /* 0x7f80000000007812 */ /* 0x000fc800078ec0ff */
[----:B------:R-:W-:-:S13]  /*0730*/  ISETP.GT.U32.AND P0, PT, R0, 0x1ffffff, PT ;  /* 0x01ffffff0000780c */ /* 0x000fda0003f04070 */
[----:B0-----:R-:W-:Y:S05]  /*0740*/  @P0 BRA `(.L_x_3) ;  /* 0x0000000000100947 */ /* 0x001fea0003800000 */
[----:B------:R-:W-:Y:S01]  /*0750*/  IMAD.MOV.U32 R2, RZ, RZ, R7 ;  /* 0x000000ffff027224 */ /* 0x000fe200078e0007 */
[----:B------:R-:W-:-:S07]  /*0760*/  MOV R4, 0x780 ;  /* 0x0000078000047802 */ /* 0x000fce0000000f00 */
[----:B------:R-:W-:Y:S05]  /*0770*/  CALL.REL.NOINC `($__internal_0_$__cuda_sm20_rcp_rn_f32_slowpath) ;  /* 0x0000000c00387944 */ /* 0x000fea0003c00000 */
[----:B------:R-:W-:Y:S05]  /*0780*/  BRA `(.L_x_4) ;  /* 0x0000000000107947 */ /* 0x000fea0003800000 */
.L_x_3:
[----:B------:R-:W0:Y:S02]  /*0790*/  MUFU.RCP R0, R7 ;  /* 0x0000000700007308 */ /* 0x000e240000001000 */
[----:B0-----:R-:W-:-:S04]  /*07a0*/  FFMA R2, R7, R0, -1 ;  /* 0xbf80000007027423 */ /* 0x001fc80000000000 */
[----:B------:R-:W-:-:S04]  /*07b0*/  FADD.FTZ R3, -R2, -RZ ;  /* 0x800000ff02037221 */ /* 0x000fc80000010100 */
[----:B------:R-:W-:-:S07]  /*07c0*/  FFMA R0, R0, R3, R0 ;  /* 0x0000000300007223 */ /* 0x000fce0000000000 */
.L_x_4:
[----:B------:R-:W-:Y:S05]  /*07d0*/  BSYNC.RECONVERGENT B0 ;  /* 0x0000000000007941 */ /* 0x000fea0003800200 */
.L_x_2:
[----:B------:R-:W0:Y:S01]  /*07e0*/  S2R R10, SR_TID.X ;  /* 0x00000000000a7919 */ /* 0x000e220000002100 */
[----:B------:R-:W-:Y:S01]  /*07f0*/  FMUL R5, R5, R0 ;  /* 0x0000000005057220 */ /* 0x000fe20000400000 */
[----:B------:R-:W1:Y:S02]  /*0800*/  LDCU.64 UR8, c[0x0][0x358] ;  /* 0x00006b00ff0877ac */ /* 0x000e640008000a00 */
[----:B01----:R-:W-:-:S07]  /*0810*/  IMAD.SHL.U32 R10, R10, 0x2, RZ ;  /* 0x000000020a0a7824 */ /* 0x003fce00078e00ff */
.L_x_11:
[C---:B------:R-:W-:Y:S01]  /*0820*/  FMUL R0, R5.reuse, 0.63661974668502807617 ;  /* 0x3f22f98305007820 */ /* 0x040fe20000400000 */
[----:B------:R-:W-:Y:S01]  /*0830*/  FSETP.GE.AND P0, PT, |R5|, 105615, PT ;  /* 0x47ce47800500780b */ /* 0x000fe20003f06200 */
[----:B------:R-:W-:Y:S04]  /*0840*/  BSSY.RECONVERGENT B0, `(.L_x_5) ;  /* 0x0000040000007945 */ /* 0x000fe80003800200 */
[----:B0-----:R-:W0:Y:S02]  /*0850*/  F2I.NTZ R0, R0 ;  /* 0x0000000000007305 */ /* 0x001e240000203100 */
[----:B0-----:R-:W-:Y:S01]  /*0860*/  I2FP.F32.S32 R12, R0 ;  /* 0x00000000000c7245 */ /* 0x001fe20000201400 */
[----:B------:R-:W-:-:S04]  /*0870*/  IMAD.MOV.U32 R14, RZ, RZ, R0 ;  /* 0x000000ffff0e7224 */ /* 0x000fc800078e0000 */
[----:B------:R-:W-:-:S04]  /*0880*/  FFMA R3, R12, -1.5707962512969970703, R5 ;  /* 0xbfc90fda0c037823 */ /* 0x000fc80000000005 */
[----:B------:R-:W-:-:S04]  /*0890*/  FFMA R3, R12, -7.5497894158615963534e-08, R3 ;  /* 0xb3a221680c037823 */ /* 0x000fc80000000003 */
[----:B------:R-:W-:-:S04]  /*08a0*/  FFMA R12, R12, -5.3903029534742383927e-15, R3 ;  /* 0xa7c234c50c0c7823 */ /* 0x000fc80000000003 */
[----:B------:R-:W-:Y:S01]  /*08b0*/  IMAD.MOV.U32 R2, RZ, RZ, R12 ;  /* 0x000000ffff027224 */ /* 0x000fe200078e000c */
[----:B------:R-:W-:Y:S06]  /*08c0*/  @!P0 BRA `(.L_x_6) ;  /* 0x0000000000dc8947 */ /* 0x000fec0003800000 */
[----:B------:R-:W-:-:S13]  /*08d0*/  FSETP.NEU.AND P0, PT, |R5|, +INF , PT ;  /* 0x7f8000000500780b */ /* 0x000fda0003f0d200 */
[----:B------:R-:W-:Y:S01]  /*08e0*/  @!P0 FMUL R2, RZ, R5 ;  /* 0x00000005ff028220 */ /* 0x000fe20000400000 */
[----:B------:R-:W-:Y:S01]  /*08f0*/  @!P0 MOV R0, RZ ;  /* 0x000000ff00008202 */ /* 0x000fe20000000f00 */
[----:B------:R-:W-:Y:S06]  /*0900*/  @!P0 BRA `(.L_x_6) ;  /* 0x0000000000cc8947 */ /* 0x000fec0003800000 */
[----:B------:R-:W-:Y:S01]  /*0910*/  IMAD.SHL.U32 R2, R5, 0x100, RZ ;  /* 0x0000010005027824 */ /* 0x000fe200078e00ff */
[----:B------:R-:W0:Y:S01]  /*0920*/  LDCU.64 UR10, c[0x4][0x140] ;  /* 0x01002800ff0a77ac */ /* 0x000e220008000a00 */
[----:B------:R-:W-:Y:S02]  /*0930*/  IMAD.MOV.U32 R6, RZ, RZ, RZ ;  /* 0x000000ffff067224 */ /* 0x000fe400078e00ff */
[----:B------:R-:W-:Y:S01]  /*0940*/  IMAD.MOV.U32 R0, RZ, RZ, R1 ;  /* 0x000000ffff007224 */ /* 0x000fe200078e0001 */
[----:B------:R-:W-:Y:S01]  /*0950*/  LOP3.LUT R11, R2, 0x80000000, RZ, 0xfc, !PT ;  /* 0x80000000020b7812 */ /* 0x000fe200078efcff */
[----:B------:R-:W-:Y:S01]  /*0960*/  UMOV UR5, URZ ;  /* 0x000000ff00057c82 */ /* 0x000fe20008000000 */
[----:B------:R-:W-:-:S05]  /*0970*/  UMOV UR4, URZ ;  /* 0x000000ff00047c82 */ /* 0x000fca0008000000 */
.L_x_7:
[----:B0-----:R-:W-:Y:S02]  /*0980*/  IMAD.U32 R8, RZ, RZ, UR10 ;  /* 0x0000000aff087e24 */ /* 0x001fe4000f8e00ff */
[----:B------:R-:W-:-:S05]  /*0990*/  IMAD.U32 R9, RZ, RZ, UR11 ;  /* 0x0000000bff097e24 */ /* 0x000fca000f8e00ff */
[----:B------:R-:W2:Y:S01]  /*09a0*/  LDG.E.CONSTANT R2, desc[UR8][R8.64] ;  /* 0x0000000808027981 */ /* 0x000ea2000c1e9900 */
[----:B------:R-:W-:Y:S02]  /*09b0*/  UIADD3 UR10, UP0, UPT, UR10, 0x4, URZ ;  /* 0x000000040a0a7890 */ /* 0x000fe4000ff1e0ff */
[----:B------:R-:W-:Y:S02]  /*09c0*/  UIADD3 UR4, UPT, UPT, UR4, 0x1, URZ ;  /* 0x0000000104047890 */ /* 0x000fe4000fffe0ff */
[----:B------:R-:W-:Y:S02]  /*09d0*/  UIADD3.X UR11, UPT, UPT, URZ, UR11, URZ, UP0, !UPT ;  /* 0x0000000bff0b7290 */ /* 0x000fe400087fe4ff */
[----:B------:R-:W-:Y:S01]  /*09e0*/  UISETP.NE.AND UP0, UPT, UR4, 0x6, UPT ;  /* 0x000000060400788c */ /* 0x000fe2000bf05270 */
[----:B--2---:R-:W-:-:S03]  /*09f0*/  IMAD.WIDE.U32 R2, R2, R11, RZ ;  /* 0x0000000b02027225 */ /* 0x004fc600078e00ff */
[----:B------:R-:W-:-:S04]  /*0a00*/  IADD3 R7, P0, PT, R2, R6, RZ ;  /* 0x0000000602077210 */ /* 0x000fc80007f1e0ff */
[----:B------:R-:W-:Y:S01]  /*0a10*/  IADD3.X R6, PT, PT, R3, UR5, RZ, P0, !PT ;  /* 0x0000000503067c10 */ /* 0x000fe200087fe4ff */
[----:B------:R0:W-:Y:S02]  /*0a20*/  STL [R0], R7 ;  /* 0x0000000700007387 */ /* 0x0001e40000100800 */
[----:B0-----:R-:W-:Y:S01]  /*0a30*/  VIADD R0, R0, 0x4 ;  /* 0x0000000400007836 */ /* 0x001fe20000000000 */
[----:B------:R-:W-:Y:S06]  /*0a40*/  BRA.U UP0, `(.L_x_7) ;  /* 0xfffffffd00cc7547 */ /* 0x000fec000b83ffff */
[----:B------:R-:W-:Y:S01]  /*0a50*/  SHF.R.U32.HI R4, RZ, 0x17, R5 ;  /* 0x00000017ff047819 */ /* 0x000fe20000011605 */
[----:B------:R0:W-:Y:S03]  /*0a60*/  STL [R1+0x18], R6 ;  /* 0x0000180601007387 */ /* 0x0001e60000100800 */
[C---:B------:R-:W-:Y:S02]  /*0a70*/  LOP3.LUT R0, R4.reuse, 0xe0, RZ, 0xc0, !PT ;  /* 0x000000e004007812 */ /* 0x040fe400078ec0ff */
[----:B------:R-:W-:Y:S02]  /*0a80*/  LOP3.LUT P0, RZ, R4, 0x1f, RZ, 0xc0, !PT ;  /* 0x0000001f04ff7812 */ /* 0x000fe4000780c0ff */
[----:B------:R-:W-:-:S04]  /*0a90*/  IADD3 R0, PT, PT, R0, -0x80, RZ ;  /* 0xffffff8000007810 */ /* 0x000fc80007ffe0ff */
[----:B------:R-:W-:-:S05]  /*0aa0*/  SHF.R.U32.HI R0, RZ, 0x5, R0 ;  /* 0x00000005ff007819 */ /* 0x000fca0000011600 */
[----:B------:R-:W-:-:S05]  /*0ab0*/  IMAD R7, R0, -0x4, R1 ;  /* 0xfffffffc00077824 */ /* 0x000fca00078e0201 */
[----:B------:R-:W2:Y:S04]  /*0ac0*/  LDL R0, [R7+0x18] ;  /* 0x0000180007007983 */ /* 0x000ea80000100800 */
[----:B------:R-:W2:Y:S04]  /*0ad0*/  LDL R3, [R7+0x14] ;  /* 0x0000140007037983 */ /* 0x000ea80000100800 */
[----:B------:R-:W3:Y:S01]  /*0ae0*/  @P0 LDL R2, [R7+0x10] ;  /* 0x0000100007020983 */ /* 0x000ee20000100800 */
[----:B------:R-:W-:Y:S01]  /*0af0*/  LOP3.LUT R4, R4, 0x1f, RZ, 0xc0, !PT ;  /* 0x0000001f04047812 */ /* 0x000fe200078ec0ff */
[----:B------:R-:W-:Y:S01]  /*0b00*/  UMOV UR4, 0x54442d19 ;  /* 0x54442d1900047882 */ /* 0x000fe20000000000 */
[----:B------:R-:W-:-:S02]  /*0b10*/  UMOV UR5, 0x3bf921fb ;  /* 0x3bf921fb00057882 */ /* 0x000fc40000000000 */
[-C--:B--2---:R-:W-:Y:S02]  /*0b20*/  @P0 SHF.L.W.U32.HI R0, R3, R4.reuse, R0 ;  /* 0x0000000403000219 */ /* 0x084fe40000010e00 */
[----:B---3--:R-:W-:Y:S02]  /*0b30*/  @P0 SHF.L.W.U32.HI R3, R2, R4, R3 ;  /* 0x0000000402030219 */ /* 0x008fe40000010e03 */
[----:B------:R-:W-:Y:S02]  /*0b40*/  ISETP.GE.AND P0, PT, R5, RZ, PT ;  /* 0x000000ff0500720c */ /* 0x000fe40003f06270 */
[C---:B------:R-:W-:Y:S01]  /*0b50*/  SHF.L.W.U32.HI R2, R3.reuse, 0x2, R0 ;  /* 0x0000000203027819 */ /* 0x040fe20000010e00 */
[----:B------:R-:W-:-:S03]  /*0b60*/  IMAD.SHL.U32 R3, R3, 0x4, RZ ;  /* 0x0000000403037824 */ /* 0x000fc600078e00ff */
[----:B------:R-:W-:-:S04]  /*0b70*/  SHF.R.S32.HI R4, RZ, 0x1f, R2 ;  /* 0x0000001fff047819 */ /* 0x000fc80000011402 */
[C---:B------:R-:W-:Y:S02]  /*0b80*/  LOP3.LUT R8, R4.reuse, R3, RZ, 0x3c, !PT ;  /* 0x0000000304087212 */ /* 0x040fe400078e3cff */
[----:B------:R-:W-:Y:S02]  /*0b90*/  LOP3.LUT R9, R4, R2, RZ, 0x3c, !PT ;  /* 0x0000000204097212 */ /* 0x000fe400078e3cff */
[----:B------:R-:W-:Y:S02]  /*0ba0*/  SHF.R.U32.HI R3, RZ, 0x1e, R0 ;  /* 0x0000001eff037819 */ /* 0x000fe40000011600 */
[C---:B------:R-:W-:Y:S02]  /*0bb0*/  LOP3.LUT R4, R2.reuse, R5, RZ, 0x3c, !PT ;  /* 0x0000000502047212 */ /* 0x040fe400078e3cff */
[----:B------:R-:W0:Y:S01]  /*0bc0*/  I2F.F64.S64 R8, R8 ;  /* 0x0000000800087312 */ /* 0x000e220000301c00 */
[----:B------:R-:W-:Y:S02]  /*0bd0*/  LEA.HI R0, R2, R3, RZ, 0x1 ;  /* 0x0000000302007211 */ /* 0x000fe400078f08ff */
[----:B------:R-:W-:-:S03]  /*0be0*/  ISETP.GE.AND P1, PT, R4, RZ, PT ;  /* 0x000000ff0400720c */ /* 0x000fc60003f26270 */
[----:B------:R-:W-:-:S04]  /*0bf0*/  IMAD.MOV R2, RZ, RZ, -R0 ;  /* 0x000000ffff027224 */ /* 0x000fc800078e0a00 */
[----:B------:R-:W-:Y:S01]  /*0c00*/  @!P0 IMAD.MOV.U32 R0, RZ, RZ, R2 ;  /* 0x000000ffff008224 */ /* 0x000fe200078e0002 */
[----:B0-----:R-:W-:-:S10]  /*0c10*/  DMUL R6, R8, UR4 ;  /* 0x0000000408067c28 */ /* 0x001fd40008000000 */
[----:B------:R-:W0:Y:S02]  /*0c20*/  F2F.F32.F64 R6, R6 ;  /* 0x0000000600067310 */ /* 0x000e240000301000 */
[----:B0-----:R-:W-:-:S07]  /*0c30*/  FSEL R2, -R6, R6, !P1 ;  /* 0x0000000606027208 */ /* 0x001fce0004800100 */
.L_x_6:
[----:B------:R-:W-:Y:S05]  /*0c40*/  BSYNC.RECONVERGENT B0 ;  /* 0x0000000000007941 */ /* 0x000fea0003800200 */
.L_x_5:
[----:B------:R-:W-:Y:S02]  /*0c50*/  IMAD.MOV.U32 R15, RZ, RZ, 0x37cbac00 ;  /* 0x37cbac00ff0f7424 */ /* 0x000fe400078e00ff */
[----:B------:R-:W-:Y:S01]  /*0c60*/  FMUL R3, R2, R2 ;  /* 0x0000000202037220 */ /* 0x000fe20000400000 */
[C---:B------:R-:W-:Y:S01]  /*0c70*/  LOP3.LUT R6, R0.reuse, 0x1, RZ, 0xc0, !PT ;  /* 0x0000000100067812 */ /* 0x040fe200078ec0ff */
[----:B------:R-:W-:Y:S01]  /*0c80*/  IMAD.MOV.U32 R13, RZ, RZ, 0x3c0885e4 ;  /* 0x3c0885e4ff0d7424 */ /* 0x000fe200078e00ff */
[----:B------:R-:W-:Y:S01]  /*0c90*/  MOV R11, 0x3e2aaaa8 ;  /* 0x3e2aaaa8000b7802 */ /* 0x000fe20000000f00 */
[----:B------:R-:W-:Y:S01]  /*0ca0*/  FFMA R4, R3, R15, -0.0013887860113754868507 ;  /* 0xbab607ed03047423 */ /* 0x000fe2000000000f */
[----:B------:R-:W-:Y:S01]  /*0cb0*/  VIADD R0, R0, 0x1 ;  /* 0x0000000100007836 */ /* 0x000fe20000000000 */
[----:B------:R-:W-:Y:S01]  /*0cc0*/  ISETP.NE.U32.AND P0, PT, R6, 0x1, PT ;  /* 0x000000010600780c */ /* 0x000fe20003f05070 */
[----:B------:R-:W-:Y:S03]  /*0cd0*/  BSSY.RECONVERGENT B0, `(.L_x_8) ;  /* 0x0000040000007945 */ /* 0x000fe60003800200 */
[----:B------:R-:W-:-:S02]  /*0ce0*/  FSEL R4, R4, -0.00019574658654164522886, P0 ;  /* 0xb94d415304047808 */ /* 0x000fc40000000000 */
[----:B------:R-:W-:Y:S02]  /*0cf0*/  FSEL R6, R13, 0.041666727513074874878, !P0 ;  /* 0x3d2aaabb0d067808 */ /* 0x000fe40004000000 */
[----:B------:R-:W-:Y:S02]  /*0d00*/  LOP3.LUT P1, RZ, R0, 0x2, RZ, 0xc0, !PT ;  /* 0x0000000200ff7812 */ /* 0x000fe4000782c0ff */
[----:B------:R-:W-:Y:S01]  /*0d10*/  FSEL R0, R2, 1, !P0 ;  /* 0x3f80000002007808 */ /* 0x000fe20004000000 */
[----:B------:R-:W-:Y:S01]  /*0d20*/  FFMA R4, R3, R4, R6 ;  /* 0x0000000403047223 */ /* 0x000fe20000000006 */
[----:B------:R-:W-:Y:S02]  /*0d30*/  FSEL R9, -R11, -0.4999999701976776123, !P0 ;  /* 0xbeffffff0b097808 */ /* 0x000fe40004000100 */
[----:B------:R-:W-:Y:S01]  /*0d40*/  FSETP.GE.AND P0, PT, |R5|, 105615, PT ;  /* 0x47ce47800500780b */ /* 0x000fe20003f06200 */
[C---:B------:R-:W-:Y:S02]  /*0d50*/  FFMA R7, R3.reuse, R0, RZ ;  /* 0x0000000003077223 */ /* 0x040fe400000000ff */
[----:B------:R-:W-:-:S04]  /*0d60*/  FFMA R4, R3, R4, R9 ;  /* 0x0000000403047223 */ /* 0x000fc80000000009 */
[----:B------:R-:W-:-:S04]  /*0d70*/  FFMA R7, R7, R4, R0 ;  /* 0x0000000407077223 */ /* 0x000fc80000000000 */
[----:B------:R-:W-:Y:S02]  /*0d80*/  @P1 FADD R7, RZ, -R7 ;  /* 0x80000007ff071221 */ /* 0x000fe40000000000 */
[----:B------:R-:W-:Y:S05]  /*0d90*/  @!P0 BRA `(.L_x_9) ;  /* 0x0000000000cc8947 */ /* 0x000fea0003800000 */
[----:B------:R-:W-:-:S13]  /*0da0*/  FSETP.NEU.AND P0, PT, |R5|, +INF , PT ;  /* 0x7f8000000500780b */ /* 0x000fda0003f0d200 */
[----:B------:R-:W-:Y:S01]  /*0db0*/  @!P0 FMUL R12, RZ, R5 ;  /* 0x00000005ff0c8220 */ /* 0x000fe20000400000 */
[----:B------:R-:W-:Y:S01]  /*0dc0*/  @!P0 IMAD.MOV.U32 R14, RZ, RZ, RZ ;  /* 0x000000ffff0e8224 */ /* 0x000fe200078e00ff */
[----:B------:R-:W-:Y:S06]  /*0dd0*/  @!P0 BRA `(.L_x_9) ;  /* 0x0000000000bc8947 */ /* 0x000fec0003800000 */
[----:B------:R-:W0:Y:S01]  /*0de0*/  LDC.64 R2, c[0x4][0x140] ;  /* 0x01005000ff027b82 */ /* 0x000e220000000a00 */
[----:B------:R-:W-:Y:S01]  /*0df0*/  IMAD.SHL.U32 R4, R5, 0x100, RZ ;  /* 0x0000010005047824 */ /* 0x000fe200078e00ff */
[----:B------:R-:W-:Y:S01]  /*0e00*/  UMOV UR4, URZ ;  /* 0x000000ff00047c82 */ /* 0x000fe20008000000 */
[----:B------:R-:W-:Y:S02]  /*0e10*/  IMAD.MOV.U32 R6, RZ, RZ, RZ ;  /* 0x000000ffff067224 */ /* 0x000fe400078e00ff */
[----:B------:R-:W-:Y:S01]  /*0e20*/  IMAD.MOV.U32 R0, RZ, RZ, RZ ;  /* 0x000000ffff007224 */ /* 0x000fe200078e00ff */
[----:B------:R-:W-:-:S07]  /*0e30*/  LOP3.LUT R21, R4, 0x80000000, RZ, 0xfc, !PT ;  /* 0x8000000004157812 */ /* 0x000fce00078efcff */
.L_x_10:
[----:B0-----:R-:W-:-:S06]  /*0e40*/  IMAD.WIDE.U32 R8, R0, 0x4, R2 ;  /* 0x0000000400087825 */ /* 0x001fcc00078e0002 */
[----:B------:R-:W2:Y:S01]  /*0e50*/  LDG.E.CONSTANT R8, desc[UR8][R8.64] ;  /* 0x0000000808087981 */ /* 0x000ea2000c1e9900 */
[C---:B-1----:R-:W-:Y:S02]  /*0e60*/  IMAD R4, R0.reuse, 0x4, R1 ;  /* 0x0000000400047824 */ /* 0x042fe400078e0201 */
[----:B------:R-:W-:-:S05]  /*0e70*/  VIADD R0, R0, 0x1 ;  /* 0x0000000100007836 */ /* 0x000fca0000000000 */
[----:B------:R-:W-:Y:S01]  /*0e80*/  ISETP.NE.AND P0, PT, R0, 0x6, PT ;  /* 0x000000060000780c */ /* 0x000fe20003f05270 */
[----:B--2---:R-:W-:-:S03]  /*0e90*/  IMAD.WIDE.U32 R16, R8, R21, RZ ;  /* 0x0000001508107225 */ /* 0x004fc600078e00ff */
[----:B------:R-:W-:-:S04]  /*0ea0*/  IADD3 R19, P1, PT, R16, R6, RZ ;  /* 0x0000000610137210 */ /* 0x000fc80007f3e0ff */
[----:B------:R-:W-:Y:S01]  /*0eb0*/  IADD3.X R6, PT, PT, R17, UR4, RZ, P1, !PT ;  /* 0x0000000411067c10 */ /* 0x000fe20008ffe4ff */
[----:B------:R1:W-:Y:S04]  /*0ec0*/  STL [R4], R19 ;  /* 0x0000001304007387 */ /* 0x0003e80000100800 */
[----:B------:R-:W-:Y:S05]  /*0ed0*/  @P0 BRA `(.L_x_10) ;  /* 0xfffffffc00d80947 */ /* 0x000fea000383ffff */
[----:B-1----:R-:W-:Y:S01]  /*0ee0*/  SHF.R.U32.HI R4, RZ, 0x17, R5 ;  /* 0x00000017ff047819 */ /* 0x002fe20000011605 */
        /* <DEDUP_REMOVED lines=11> */
[----:B------:R-:W-:Y:S01]  /*0fa0*/  UMOV UR5, 0x3bf921fb ;  /* 0x3bf921fb00057882 */ /* 0x000fe20000000000 */
[----:B------:R-:W-:-:S02]  /*0fb0*/  ISETP.GE.AND P1, PT, R5, RZ, PT ;  /* 0x000000ff0500720c */ /* 0x000fc40003f26270 */
[-C--:B--2---:R-:W-:Y:S02]  /*0fc0*/  @P0 SHF.L.W.U32.HI R0, R3, R4.reuse, R0 ;  /* 0x0000000403000219 */ /* 0x084fe40000010e00 */
[----:B---3--:R-:W-:-:S04]  /*0fd0*/  @P0 SHF.L.W.U32.HI R3, R2, R4, R3 ;  /* 0x0000000402030219 */ /* 0x008fc80000010e03 */
[C---:B------:R-:W-:Y:S01]  /*0fe0*/  SHF.L.W.U32.HI R2, R3.reuse, 0x2, R0 ;  /* 0x0000000203027819 */ /* 0x040fe20000010e00 */
[----:B------:R-:W-:-:S03]  /*0ff0*/  IMAD.SHL.U32 R3, R3, 0x4, RZ ;  /* 0x0000000403037824 */ /* 0x000fc600078e00ff */
[----:B------:R-:W-:-:S04]  /*1000*/  SHF.R.S32.HI R4, RZ, 0x1f, R2 ;  /* 0x0000001fff047819 */ /* 0x000fc80000011402 */
[C---:B------:R-:W-:Y:S02]  /*1010*/  LOP3.LUT R8, R4.reuse, R3, RZ, 0x3c, !PT ;  /* 0x0000000304087212 */ /* 0x040fe400078e3cff */
[----:B------:R-:W-:Y:S02]  /*1020*/  LOP3.LUT R9, R4, R2, RZ, 0x3c, !PT ;  /* 0x0000000204097212 */ /* 0x000fe400078e3cff */
[----:B------:R-:W-:Y:S02]  /*1030*/  SHF.R.U32.HI R3, RZ, 0x1e, R0 ;  /* 0x0000001eff037819 */ /* 0x000fe40000011600 */
[C---:B------:R-:W-:Y:S02]  /*1040*/  LOP3.LUT R0, R2.reuse, R5, RZ, 0x3c, !PT ;  /* 0x0000000502007212 */ /* 0x040fe400078e3cff */
[----:B------:R-:W1:Y:S01]  /*1050*/  I2F.F64.S64 R8, R8 ;  /* 0x0000000800087312 */ /* 0x000e620000301c00 */
[----:B------:R-:W-:Y:S02]  /*1060*/  LEA.HI R14, R2, R3, RZ, 0x1 ;  /* 0x00000003020e7211 */ /* 0x000fe400078f08ff */
[----:B------:R-:W-:-:S03]  /*1070*/  ISETP.GE.AND P0, PT, R0, RZ, PT ;  /* 0x000000ff0000720c */ /* 0x000fc60003f06270 */
[----:B------:R-:W-:-:S04]  /*1080*/  IMAD.MOV R0, RZ, RZ, -R14 ;  /* 0x000000ffff007224 */ /* 0x000fc800078e0a0e */
[----:B------:R-:W-:Y:S01]  /*1090*/  @!P1 IMAD.MOV.U32 R14, RZ, RZ, R0 ;  /* 0x000000ffff0e9224 */ /* 0x000fe200078e0000 */
[----:B-1----:R-:W-:-:S10]  /*10a0*/  DMUL R16, R8, UR4 ;  /* 0x0000000408107c28 */ /* 0x002fd40008000000 */
[----:B------:R-:W1:Y:S02]  /*10b0*/  F2F.F32.F64 R16, R16 ;  /* 0x0000001000107310 */ /* 0x000e640000301000 */
[----:B01----:R-:W-:-:S07]  /*10c0*/  FSEL R12, -R16, R16, !P0 ;  /* 0x00000010100c7208 */ /* 0x003fce0004000100 */
.L_x_9:
[----:B------:R-:W-:Y:S05]  /*10d0*/  BSYNC.RECONVERGENT B0 ;  /* 0x0000000000007941 */ /* 0x000fea0003800200 */
.L_x_8:
[----:B------:R-:W0:Y:S01]  /*10e0*/  LDC.64 R16, c[0x0][0x390] ;  /* 0x0000e400ff107b82 */ /* 0x000e220000000a00 */
[----:B------:R-:W1:Y:S01]  /*10f0*/  LDCU.64 UR4, c[0x0][0x3a8] ;  /* 0x00007500ff0477ac */ /* 0x000e620008000a00 */
[----:B------:R-:W-:Y:S02]  /*1100*/  IMAD.MOV.U32 R2, RZ, RZ, R10 ;  /* 0x000000ffff027224 */ /* 0x000fe400078e000a */
[----:B------:R-:W-:Y:S02]  /*1110*/  IMAD.MOV.U32 R3, RZ, RZ, RZ ;  /* 0x000000ffff037224 */ /* 0x000fe400078e00ff */
[C---:B0-----:R-:W-:Y:S02]  /*1120*/  IMAD R0, R16.reuse, UR7, RZ ;  /* 0x0000000710007c24 */ /* 0x041fe4000f8e02ff */
[----:B------:R-:W-:-:S04]  /*1130*/  IMAD.WIDE.U32 R8, R16, UR6, R2 ;  /* 0x0000000610087c25 */ /* 0x000fc8000f8e0002 */
[----:B------:R-:W-:Y:S02]  /*1140*/  IMAD R3, R17, UR6, R0 ;  /* 0x0000000611037c24 */ /* 0x000fe4000f8e0200 */
[----:B------:R-:W-:-:S03]  /*1150*/  IMAD.SHL.U32 R17, R8, 0x4, RZ ;  /* 0x0000000408117824 */ /* 0x000fc600078e00ff */
[----:B------:R-:W-:Y:S02]  /*1160*/  IADD3 R3, PT, PT, R9, R3, RZ ;  /* 0x0000000309037210 */ /* 0x000fe40007ffe0ff */
[----:B-1----:R-:W-:Y:S02]  /*1170*/  IADD3 R2, P0, PT, R17, UR4, RZ ;  /* 0x0000000411027c10 */ /* 0x002fe4000ff1e0ff */
[----:B------:R-:W-:Y:S02]  /*1180*/  SHF.L.U64.HI R4, R8, 0x2, R3 ;  /* 0x0000000208047819 */ /* 0x000fe40000010203 */
[----:B------:R-:W0:Y:S02]  /*1190*/  LDC.64 R8, c[0x0][0x398] ;  /* 0x0000e600ff087b82 */ /* 0x000e240000000a00 */
[----:B------:R-:W-:Y:S01]  /*11a0*/  IADD3.X R3, PT, PT, R4, UR5, RZ, P0, !PT ;  /* 0x0000000504037c10 */ /* 0x000fe200087fe4ff */
[----:B------:R-:W-:Y:S02]  /*11b0*/  IMAD.U32 R0, RZ, RZ, UR7 ;  /* 0x00000007ff007e24 */ /* 0x000fe4000f8e00ff */
[----:B------:R-:W-:Y:S01]  /*11c0*/  FMUL R18, R12, R12 ;  /* 0x0000000c0c127220 */ /* 0x000fe20000400000 */
[----:B------:R-:W-:Y:S01]  /*11d0*/  LOP3.LUT P2, RZ, R14, 0x2, RZ, 0xc0, !PT ;  /* 0x000000020eff7812 */ /* 0x000fe2000784c0ff */
[----:B------:R-:W1:Y:S01]  /*11e0*/  LDCU.64 UR4, c[0x0][0x388] ;  /* 0x00007100ff0477ac */ /* 0x000e620008000a00 */
[----:B------:R-:W2:Y:S04]  /*11f0*/  LDG.E R6, desc[UR8][R2.64+0x4] ;  /* 0x0000040802067981 */ /* 0x000ea8000c1e1900 */
[----:B------:R-:W3:Y:S01]  /*1200*/  LDG.E R16, desc[UR8][R2.64] ;  /* 0x0000000802107981 */ /* 0x000ee2000c1e1900 */
[----:B------:R-:W-:Y:S01]  /*1210*/  FFMA R15, R18, R15, -0.0013887860113754868507 ;  /* 0xbab607ed120f7423 */ /* 0x000fe2000000000f */
[----:B0-----:R-:W-:-:S04]  /*1220*/  ISETP.LE.U32.AND P0, PT, R8, UR6, PT ;  /* 0x0000000608007c0c */ /* 0x001fc8000bf03070 */
[----:B------:R-:W-:Y:S02]  /*1230*/  ISETP.GE.U32.AND.EX P0, PT, R0, R9, PT, P0 ;  /* 0x000000090000720c */ /* 0x000fe40003f06100 */
[----:B------:R-:W-:-:S04]  /*1240*/  LOP3.LUT R0, R14, 0x1, RZ, 0xc0, !PT ;  /* 0x000000010e007812 */ /* 0x000fc800078ec0ff */
[----:B------:R-:W-:-:S04]  /*1250*/  ISETP.NE.U32.AND P1, PT, R0, 0x1, PT ;  /* 0x000000010000780c */ /* 0x000fc80003f25070 */
[----:B------:R-:W-:Y:S02]  /*1260*/  FSEL R13, R13, 0.041666727513074874878, P1 ;  /* 0x3d2aaabb0d0d7808 */ /* 0x000fe40000800000 */
[----:B------:R-:W-:Y:S01]  /*1270*/  FSEL R15, R15, -0.00019574658654164522886, !P1 ;  /* 0xb94d41530f0f7808 */ /* 0x000fe20004800000 */
[----:B------:R-:W0:Y:S01]  /*1280*/  @!P0 LDC.64 R8, c[0x0][0x3b0] ;  /* 0x0000ec00ff088b82 */ /* 0x000e220000000a00 */
[----:B------:R-:W-:Y:S02]  /*1290*/  FSEL R14, -R11, -0.4999999701976776123, P1 ;  /* 0xbeffffff0b0e7808 */ /* 0x000fe40000800100 */
[----:B------:R-:W-:Y:S01]  /*12a0*/  FSEL R0, R12, 1, P1 ;  /* 0x3f8000000c007808 */ /* 0x000fe20000800000 */
[----:B------:R-:W-:-:S04]  /*12b0*/  FFMA R13, R18, R15, R13 ;  /* 0x0000000f120d7223 */ /* 0x000fc8000000000d */
[C---:B------:R-:W-:Y:S01]  /*12c0*/  FFMA R13, R18.reuse, R13, R14 ;  /* 0x0000000d120d7223 */ /* 0x040fe2000000000e */
[----:B------:R-:W-:-:S04]  /*12d0*/  FFMA R11, R18, R0, RZ ;  /* 0x00000000120b7223 */ /* 0x000fc800000000ff */
[----:B------:R-:W-:-:S04]  /*12e0*/  FFMA R11, R11, R13, R0 ;  /* 0x0000000d0b0b7223 */ /* 0x000fc80000000000 */
[----:B------:R-:W-:Y:S01]  /*12f0*/  @P2 FADD R11, RZ, -R11 ;  /* 0x8000000bff0b2221 */ /* 0x000fe20000000000 */
[----:B0-----:R-:W-:-:S05]  /*1300*/  @!P0 IADD3 R8, P1, PT, R17, R8, RZ ;  /* 0x0000000811088210 */ /* 0x001fca0007f3e0ff */
[----:B------:R-:W-:Y:S02]  /*1310*/  @!P0 IMAD.X R9, R4, 0x1, R9, P1 ;  /* 0x0000000104098824 */ /* 0x000fe400008e0609 */
[C---:B--2---:R-:W-:Y:S01]  /*1320*/  FMUL R0, R11.reuse, R6 ;  /* 0x000000060b007220 */ /* 0x044fe20000400000 */
[----:B---3--:R-:W-:-:S03]  /*1330*/  FMUL R15, R11, R16 ;  /* 0x000000100b0f7220 */ /* 0x008fc60000400000 */
[C---:B------:R-:W-:Y:S01]  /*1340*/  FFMA R13, R7.reuse, R16, -R0 ;  /* 0x00000010070d7223 */ /* 0x040fe20000000800 */
[----:B------:R-:W-:-:S04]  /*1350*/  FFMA R15, R7, R6, R15 ;  /* 0x00000006070f7223 */ /* 0x000fc8000000000f */
[----:B------:R0:W-:Y:S04]  /*1360*/  STG.E desc[UR8][R2.64], R13 ;  /* 0x0000000d02007986 */ /* 0x0001e8000c101908 */
[----:B------:R0:W-:Y:S04]  /*1370*/  STG.E desc[UR8][R2.64+0x4], R15 ;  /* 0x0000040f02007986 */ /* 0x0001e8000c101908 */
[----:B------:R-:W2:Y:S04]  /*1380*/  @!P0 LDG.E R4, desc[UR8][R8.64+0x4] ;  /* 0x0000040808048981 */ /* 0x000ea8000c1e1900 */
[----:B------:R-:W3:Y:S01]  /*1390*/  @!P0 LDG.E R0, desc[UR8][R8.64] ;  /* 0x0000000808008981 */ /* 0x000ee2000c1e1900 */
[----:B------:R-:W-:-:S04]  /*13a0*/  UIADD3 UR6, UP0, UPT, UR6, 0x1, URZ ;  /* 0x0000000106067890 */ /* 0x000fc8000ff1e0ff */
[----:B------:R-:W-:Y:S02]  /*13b0*/  UIADD3.X UR7, UPT, UPT, URZ, UR7, URZ, UP0, !UPT ;  /* 0x00000007ff077290 */ /* 0x000fe400087fe4ff */
[----:B-1----:R-:W-:-:S04]  /*13c0*/  UISETP.GE.U32.AND UP0, UPT, UR6, UR4, UPT ;  /* 0x000000040600728c */ /* 0x002fc8000bf06070 */
[----:B------:R-:W-:Y:S01]  /*13d0*/  UISETP.GE.U32.AND.EX UP0, UPT, UR7, UR5, UPT, UP0 ;  /* 0x000000050700728c */ /* 0x000fe2000bf06100 */
[-C--:B--2---:R-:W-:Y:S01]  /*13e0*/  @!P0 FMUL R6, R11, R4.reuse ;  /* 0x000000040b068220 */ /* 0x084fe20000400000 */
[----:B------:R-:W-:-:S03]  /*13f0*/  @!P0 FMUL R4, R7, R4 ;  /* 0x0000000407048220 */ /* 0x000fc60000400000 */
[-C--:B---3--:R-:W-:Y:S01]  /*1400*/  @!P0 FFMA R7, R7, R0.reuse, -R6 ;  /* 0x0000000007078223 */ /* 0x088fe20000000806 */
[----:B------:R-:W-:-:S04]  /*1410*/  @!P0 FFMA R11, R11, R0, R4 ;  /* 0x000000000b0b8223 */ /* 0x000fc80000000004 */
[----:B------:R0:W-:Y:S04]  /*1420*/  @!P0 STG.E desc[UR8][R8.64], R7 ;  /* 0x0000000708008986 */ /* 0x0001e8000c101908 */
[----:B------:R0:W-:Y:S01]  /*1430*/  @!P0 STG.E desc[UR8][R8.64+0x4], R11 ;  /* 0x0000040b08008986 */ /* 0x0001e2000c101908 */
[----:B------:R-:W-:Y:S05]  /*1440*/  BRA.U !UP0, `(.L_x_11) ;  /* 0xfffffff108f47547 */ /* 0x000fea000b83ffff */
[----:B------:R-:W-:Y:S05]  /*1450*/  EXIT ;  /* 0x000000000000794d */ /* 0x000fea0003800000 */
        .weak           $__internal_0_$__cuda_sm20_rcp_rn_f32_slowpath
        .type           $__internal_0_$__cuda_sm20_rcp_rn_f32_slowpath,@function
        .size           $__internal_0_$__cuda_sm20_rcp_rn_f32_slowpath,($__internal_1_$__cuda_sm3x_div_rn_noftz_f32_slowpath - $__internal_0_$__cuda_sm20_rcp_rn_f32_slowpath)
$__internal_0_$__cuda_sm20_rcp_rn_f32_slowpath:
[----:B------:R-:W-:Y:S01]  /*1460*/  IMAD.SHL.U32 R0, R2, 0x2, RZ ;  /* 0x0000000202007824 */ /* 0x000fe200078e00ff */
[----:B------:R-:W-:Y:S04]  /*1470*/  BSSY.RECONVERGENT B1, `(.L_x_12) ;  /* 0x0000030000017945 */ /* 0x000fe80003800200 */
[----:B------:R-:W-:-:S04]  /*1480*/  SHF.R.U32.HI R9, RZ, 0x18, R0 ;  /* 0x00000018ff097819 */ /* 0x000fc80000011600 */
[----:B------:R-:W-:-:S13]  /*1490*/  ISETP.NE.U32.AND P0, PT, R9, RZ, PT ;  /* 0x000000ff0900720c */ /* 0x000fda0003f05070 */
[----:B------:R-:W-:Y:S05]  /*14a0*/  @P0 BRA `(.L_x_13) ;  /* 0x0000000000280947 */ /* 0x000fea0003800000 */
[----:B------:R-:W-:-:S05]  /*14b0*/  IMAD.SHL.U32 R0, R2, 0x2, RZ ;  /* 0x0000000202007824 */ /* 0x000fca00078e00ff */
[----:B------:R-:W-:-:S13]  /*14c0*/  ISETP.NE.AND P0, PT, R0, RZ, PT ;  /* 0x000000ff0000720c */ /* 0x000fda0003f05270 */
[----:B------:R-:W-:Y:S01]  /*14d0*/  @P0 FFMA R6, R2, 1.84467440737095516160e+19, RZ ;  /* 0x5f80000002060823 */ /* 0x000fe200000000ff */
[----:B------:R-:W-:Y:S08]  /*14e0*/  @!P0 MUFU.RCP R3, R2 ;  /* 0x0000000200038308 */ /* 0x000ff00000001000 */
[----:B------:R-:W0:Y:S02]  /*14f0*/  @P0 MUFU.RCP R7, R6 ;  /* 0x0000000600070308 */ /* 0x000e240000001000 */
[----:B0-----:R-:W-:-:S04]  /*1500*/  @P0 FFMA R0, R6, R7, -1 ;  /* 0xbf80000006000423 */ /* 0x001fc80000000007 */
[----:B------:R-:W-:-:S04]  /*1510*/  @P0 FADD.FTZ R0, -R0, -RZ ;  /* 0x800000ff00000221 */ /* 0x000fc80000010100 */
[----:B------:R-:W-:-:S04]  /*1520*/  @P0 FFMA R0, R7, R0, R7 ;  /* 0x0000000007000223 */ /* 0x000fc80000000007 */
[----:B------:R-:W-:Y:S01]  /*1530*/  @P0 FFMA R3, R0, 1.84467440737095516160e+19, RZ ;  /* 0x5f80000000030823 */ /* 0x000fe200000000ff */
[----:B------:R-:W-:Y:S06]  /*1540*/  BRA `(.L_x_14) ;  /* 0x0000000000887947 */ /* 0x000fec0003800000 */
.L_x_13:
[----:B------:R-:W-:-:S05]  /*1550*/  VIADD R11, R9, 0xffffff03 ;  /* 0xffffff03090b7836 */ /* 0x000fca0000000000 */
[----:B------:R-:W-:-:S13]  /*1560*/  ISETP.GT.U32.AND P0, PT, R11, 0x1, PT ;  /* 0x000000010b00780c */ /* 0x000fda0003f04070 */
[----:B------:R-:W-:Y:S05]  /*1570*/  @P0 BRA `(.L_x_15) ;  /* 0x0000000000780947 */ /* 0x000fea0003800000 */
[----:B------:R-:W-:Y:S01]  /*1580*/  LOP3.LUT R0, R2, 0x7fffff, RZ, 0xc0, !PT ;  /* 0x007fffff02007812 */ /* 0x000fe200078ec0ff */
[----:B------:R-:W-:-:S03]  /*1590*/  IMAD.MOV.U32 R8, RZ, RZ, 0x3 ;  /* 0x00000003ff087424 */ /* 0x000fc600078e00ff */
[----:B------:R-:W-:Y:S02]  /*15a0*/  LOP3.LUT R0, R0, 0x3f800000, RZ, 0xfc, !PT ;  /* 0x3f80000000007812 */ /* 0x000fe400078efcff */
[----:B------:R-:W-:Y:S02]  /*15b0*/  SHF.L.U32 R8, R8, R11, RZ ;  /* 0x0000000b08087219 */ /* 0x000fe400000006ff */
[----:B------:R-:W0:Y:S02]  /*15c0*/  MUFU.RCP R3, R0 ;  /* 0x0000000000037308 */ /* 0x000e240000001000 */
[----:B0-----:R-:W-:-:S04]  /*15d0*/  FFMA R6, R0, R3, -1 ;  /* 0xbf80000000067423 */ /* 0x001fc80000000003 */
[----:B------:R-:W-:-:S04]  /*15e0*/  FADD.FTZ R6, -R6, -RZ ;  /* 0x800000ff06067221 */ /* 0x000fc80000010100 */
[CCC-:B------:R-:W-:Y:S01]  /*15f0*/  FFMA.RM R7, R3.reuse, R6.reuse, R3.reuse ;  /* 0x0000000603077223 */ /* 0x1c0fe20000004003 */
[----:B------:R-:W-:-:S04]  /*1600*/  FFMA.RP R6, R3, R6, R3 ;  /* 0x0000000603067223 */ /* 0x000fc80000008003 */
[C---:B------:R-:W-:Y:S02]  /*1610*/  LOP3.LUT R3, R7.reuse, 0x7fffff, RZ, 0xc0, !PT ;  /* 0x007fffff07037812 */ /* 0x040fe400078ec0ff */
[----:B------:R-:W-:Y:S02]  /*1620*/  FSETP.NEU.FTZ.AND P0, PT, R7, R6, PT ;  /* 0x000000060700720b */ /* 0x000fe40003f1d000 */
[----:B------:R-:W-:Y:S02]  /*1630*/  LOP3.LUT R3, R3, 0x800000, RZ, 0xfc, !PT ;  /* 0x0080000003037812 */ /* 0x000fe400078efcff */
[----:B------:R-:W-:Y:S02]  /*1640*/  SEL R6, RZ, 0xffffffff, !P0 ;  /* 0xffffffffff067807 */ /* 0x000fe40004000000 */
[----:B------:R-:W-:Y:S02]  /*1650*/  LOP3.LUT R8, R8, R3, RZ, 0xc0, !PT ;  /* 0x0000000308087212 */ /* 0x000fe400078ec0ff */
[----:B------:R-:W-:-:S02]  /*1660*/  IADD3 R6, PT, PT, -R6, RZ, RZ ;  /* 0x000000ff06067210 */ /* 0x000fc40007ffe1ff */
[-C--:B------:R-:W-:Y:S02]  /*1670*/  SHF.R.U32.HI R8, RZ, R11.reuse, R8 ;  /* 0x0000000bff087219 */ /* 0x080fe40000011608 */
[----:B------:R-:W-:Y:S02]  /*1680*/  LOP3.LUT P1, RZ, R6, R11, R3, 0xf8, !PT ;  /* 0x0000000b06ff7212 */ /* 0x000fe4000782f803 */
[C---:B------:R-:W-:Y:S02]  /*1690*/  LOP3.LUT P0, RZ, R8.reuse, 0x1, RZ, 0xc0, !PT ;  /* 0x0000000108ff7812 */ /* 0x040fe4000780c0ff */
[----:B------:R-:W-:-:S04]  /*16a0*/  LOP3.LUT P2, RZ, R8, 0x2, RZ, 0xc0, !PT ;  /* 0x0000000208ff7812 */ /* 0x000fc8000784c0ff */
[----:B------:R-:W-:Y:S02]  /*16b0*/  PLOP3.LUT P0, PT, P0, P1, P2, 0xe0, 0x0 ;  /* 0x000000000000781c */ /* 0x000fe40000703c20 */
[----:B------:R-:W-:Y:S02]  /*16c0*/  LOP3.LUT P1, RZ, R2, 0x7fffff, RZ, 0xc0, !PT ;  /* 0x007fffff02ff7812 */ /* 0x000fe4000782c0ff */
[----:B------:R-:W-:-:S05]  /*16d0*/  SEL R0, RZ, 0x1, !P0 ;  /* 0x00000001ff007807 */ /* 0x000fca0004000000 */
[----:B------:R-:W-:-:S05]  /*16e0*/  IMAD.MOV R0, RZ, RZ, -R0 ;  /* 0x000000ffff007224 */ /* 0x000fca00078e0a00 */
[----:B------:R-:W-:Y:S01]  /*16f0*/  ISETP.GE.AND P0, PT, R0, RZ, PT ;  /* 0x000000ff0000720c */ /* 0x000fe20003f06270 */
[----:B------:R-:W-:-:S05]  /*1700*/  VIADD R0, R9, 0xffffff04 ;  /* 0xffffff0409007836 */ /* 0x000fca0000000000 */
[----:B------:R-:W-:-:S07]  /*1710*/  SHF.R.U32.HI R3, RZ, R0, R3 ;  /* 0x00000000ff037219 */ /* 0x000fce0000011603 */
[----:B------:R-:W-:-:S04]  /*1720*/  @!P0 VIADD R3, R3, 0x1 ;  /* 0x0000000103038836 */ /* 0x000fc80000000000 */
[----:B------:R-:W-:-:S05]  /*1730*/  @!P1 IMAD.SHL.U32 R3, R3, 0x2, RZ ;  /* 0x0000000203039824 */ /* 0x000fca00078e00ff */
[----:B------:R-:W-:Y:S01]  /*1740*/  LOP3.LUT R3, R3, 0x80000000, R2, 0xf8, !PT ;  /* 0x8000000003037812 */ /* 0x000fe200078ef802 */
[----:B------:R-:W-:Y:S06]  /*1750*/  BRA `(.L_x_14) ;  /* 0x0000000000047947 */ /* 0x000fec0003800000 */
.L_x_15:
[----:B------:R0:W1:Y:S02]  /*1760*/  MUFU.RCP R3, R2 ;  /* 0x0000000200037308 */ /* 0x0000640000001000 */
.L_x_14:
[----:B------:R-:W-:Y:S05]  /*1770*/  BSYNC.RECONVERGENT B1 ;  /* 0x0000000000017941 */ /* 0x000fea0003800200 */
.L_x_12:
[----:B-1----:R-:W-:Y:S01]  /*1780*/  IMAD.MOV.U32 R0, RZ, RZ, R3 ;  /* 0x000000ffff007224 */ /* 0x002fe200078e0003 */
[----:B------:R-:W-:Y:S01]  /*1790*/  MOV R3, 0x0 ;  /* 0x0000000000037802 */ /* 0x000fe20000000f00 */
[----:B0-----:R-:W-:-:S04]  /*17a0*/  IMAD.MOV.U32 R2, RZ, RZ, R4 ;  /* 0x000000ffff027224 */ /* 0x001fc800078e0004 */
[----:B------:R-:W-:Y:S05]  /*17b0*/  RET.REL.NODEC R2 `(_ZN5llama7CudaOps11rope_kernelEmmmmfPfS1_) ;  /* 0xffffffe802107950 */ /* 0x000fea0003c3ffff */
        .weak           $__internal_1_$__cuda_sm3x_div_rn_noftz_f32_slowpath
        .type           $__internal_1_$__cuda_sm3x_div_rn_noftz_f32_slowpath,@function
        .size           $__internal_1_$__cuda_sm3x_div_rn_noftz_f32_slowpath,(.L_x_74 - $__internal_1_$__cuda_sm3x_div_rn_noftz_f32_slowpath)
$__internal_1_$__cuda_sm3x_div_rn_noftz_f32_slowpath:
[--C-:B------:R-:W-:Y:S01]  /*17c0*/  SHF.R.U32.HI R5, RZ, 0x17, R3.reuse ;  /* 0x00000017ff057819 */ /* 0x100fe20000011603 */
[----:B------:R-:W-:Y:S01]  /*17d0*/  BSSY.RECONVERGENT B1, `(.L_x_16) ;  /* 0x0000064000017945 */ /* 0x000fe20003800200 */
[--C-:B------:R-:W-:Y:S01]  /*17e0*/  SHF.R.U32.HI R4, RZ, 0x17, R0.reuse ;  /* 0x00000017ff047819 */ /* 0x100fe20000011600 */
[----:B------:R-:W-:Y:S01]  /*17f0*/  IMAD.MOV.U32 R6, RZ, RZ, R0 ;  /* 0x000000ffff067224 */ /* 0x000fe200078e0000 */
[----:B------:R-:W-:Y:S01]  /*1800*/  LOP3.LUT R5, R5, 0xff, RZ, 0xc0, !PT ;  /* 0x000000ff05057812 */ /* 0x000fe200078ec0ff */
[----:B------:R-:W-:Y:S01]  /*1810*/  IMAD.MOV.U32 R7, RZ, RZ, R3 ;  /* 0x000000ffff077224 */ /* 0x000fe200078e0003 */
[----:B------:R-:W-:-:S03]  /*1820*/  LOP3.LUT R4, R4, 0xff, RZ, 0xc0, !PT ;  /* 0x000000ff04047812 */ /* 0x000fc600078ec0ff */
[----:B------:R-:W-:Y:S02]  /*1830*/  VIADD R10, R5, 0xffffffff ;  /* 0xffffffff050a7836 */ /* 0x000fe40000000000 */
[----:B------:R-:W-:-:S03]  /*1840*/  VIADD R9, R4, 0xffffffff ;  /* 0xffffffff04097836 */ /* 0x000fc60000000000 */
[----:B------:R-:W-:-:S04]  /*1850*/  ISETP.GT.U32.AND P0, PT, R10, 0xfd, PT ;  /* 0x000000fd0a00780c */ /* 0x000fc80003f04070 */
[----:B------:R-:W-:-:S13]  /*1860*/  ISETP.GT.U32.OR P0, PT, R9, 0xfd, P0 ;  /* 0x000000fd0900780c */ /* 0x000fda0000704470 */
[----:B------:R-:W-:Y:S01]  /*1870*/  @!P0 IMAD.MOV.U32 R8, RZ, RZ, RZ ;  /* 0x000000ffff088224 */ /* 0x000fe200078e00ff */
[----:B------:R-:W-:Y:S06]  /*1880*/  @!P0 BRA `(.L_x_17) ;  /* 0x00000000005c8947 */ /* 0x000fec0003800000 */
[----:B------:R-:W-:Y:S02]  /*1890*/  FSETP.GTU.FTZ.AND P0, PT, |R0|, +INF , PT ;  /* 0x7f8000000000780b */ /* 0x000fe40003f1c200 */
[----:B------:R-:W-:-:S04]  /*18a0*/  FSETP.GTU.FTZ.AND P1, PT, |R3|, +INF , PT ;  /* 0x7f8000000300780b */ /* 0x000fc80003f3c200 */
[----:B------:R-:W-:-:S13]  /*18b0*/  PLOP3.LUT P0, PT, P0, P1, PT, 0xf8, 0x8f ;  /* 0x00000000008f781c */ /* 0x000fda0000703f70 */
[----:B------:R-:W-:Y:S05]  /*18c0*/  @P0 BRA `(.L_x_18) ;  /* 0x00000004004c0947 */ /* 0x000fea0003800000 */
[----:B------:R-:W-:-:S13]  /*18d0*/  LOP3.LUT P0, RZ, R7, 0x7fffffff, R6, 0xc8, !PT ;  /* 0x7fffffff07ff7812 */ /* 0x000fda000780c806 */
[----:B------:R-:W-:Y:S05]  /*18e0*/  @!P0 BRA `(.L_x_19) ;  /* 0x00000004003c8947 */ /* 0x000fea0003800000 */
[C---:B------:R-:W-:Y:S02]  /*18f0*/  FSETP.NEU.FTZ.AND P2, PT, |R0|.reuse, +INF , PT ;  /* 0x7f8000000000780b */ /* 0x040fe40003f5d200 */
[----:B------:R-:W-:Y:S02]  /*1900*/  FSETP.NEU.FTZ.AND P0, PT, |R3|, +INF , PT ;  /* 0x7f8000000300780b */ /* 0x000fe40003f1d200 */
[----:B------:R-:W-:-:S11]  /*1910*/  FSETP.NEU.FTZ.AND P1, PT, |R0|, +INF , PT ;  /* 0x7f8000000000780b */ /* 0x000fd60003f3d200 */
[----:B------:R-:W-:Y:S05]  /*1920*/  @!P0 BRA !P2, `(.L_x_19) ;  /* 0x00000004002c8947 */ /* 0x000fea0005000000 */
[----:B------:R-:W-:-:S04]  /*1930*/  LOP3.LUT P2, RZ, R6, 0x7fffffff, RZ, 0xc0, !PT ;  /* 0x7fffffff06ff7812 */ /* 0x000fc8000784c0ff */
[----:B------:R-:W-:-:S13]  /*1940*/  PLOP3.LUT P0, PT, P0, P2, PT, 0x2f, 0xf2 ;  /* 0x0000000000f2781c */ /* 0x000fda0000704577 */
[----:B------:R-:W-:Y:S05]  /*1950*/  @P0 BRA `(.L_x_20) ;  /* 0x0000000400180947 */ /* 0x000fea0003800000 */
[----:B------:R-:W-:-:S04]  /*1960*/  LOP3.LUT P0, RZ, R7, 0x7fffffff, RZ, 0xc0, !PT ;  /* 0x7fffffff07ff7812 */ /* 0x000fc8000780c0ff */
[----:B------:R-:W-:-:S13]  /*1970*/  PLOP3.LUT P0, PT, P1, P0, PT, 0x2f, 0xf2 ;  /* 0x0000000000f2781c */ /* 0x000fda0000f00577 */
[----:B------:R-:W-:Y:S05]  /*1980*/  @P0 BRA `(.L_x_21) ;  /* 0x0000000400000947 */ /* 0x000fea0003800000 */
[----:B------:R-:W-:Y:S02]  /*1990*/  ISETP.GE.AND P0, PT, R9, RZ, PT ;  /* 0x000000ff0900720c */ /* 0x000fe40003f06270 */
[----:B------:R-:W-:-:S11]  /*19a0*/  ISETP.GE.AND P1, PT, R10, RZ, PT ;  /* 0x000000ff0a00720c */ /* 0x000fd60003f26270 */
[----:B------:R-:W-:Y:S01]  /*19b0*/  @P0 IMAD.MOV.U32 R8, RZ, RZ, RZ ;  /* 0x000000ffff080224 */ /* 0x000fe200078e00ff */
[----:B------:R-:W-:Y:S01]  /*19c0*/  @!P0 MOV R8, 0xffffffc0 ;  /* 0xffffffc000088802 */ /* 0x000fe20000000f00 */
[----:B------:R-:W-:Y:S01]  /*19d0*/  @!P0 FFMA R6, R0, 1.84467440737095516160e+19, RZ ;  /* 0x5f80000000068823 */ /* 0x000fe200000000ff */
[----:B------:R-:W-:-:S03]  /*19e0*/  @!P1 FFMA R7, R3, 1.84467440737095516160e+19, RZ ;  /* 0x5f80000003079823 */ /* 0x000fc600000000ff */
[----:B------:R-:W-:-:S07]  /*19f0*/  @!P1 VIADD R8, R8, 0x40 ;  /* 0x0000004008089836 */ /* 0x000fce0000000000 */
.L_x_17:
[----:B------:R-:W-:Y:S01]  /*1a00*/  LEA R0, R5, 0xc0800000, 0x17 ;  /* 0xc080000005007811 */ /* 0x000fe200078eb8ff */
[----:B------:R-:W-:Y:S01]  /*1a10*/  VIADD R4, R4, 0xffffff81 ;  /* 0xffffff8104047836 */ /* 0x000fe20000000000 */
[----:B------:R-:W-:Y:S03]  /*1a20*/  BSSY.RECONVERGENT B2, `(.L_x_22) ;  /* 0x0000035000027945 */ /* 0x000fe60003800200 */
[----:B------:R-:W-:Y:S01]  /*1a30*/  IMAD.IADD R7, R7, 0x1, -R0 ;  /* 0x0000000107077824 */ /* 0x000fe200078e0a00 */
[C---:B------:R-:W-:Y:S01]  /*1a40*/  IADD3 R5, PT, PT, R4.reuse, 0x7f, -R5 ;  /* 0x0000007f04057810 */ /* 0x040fe20007ffe805 */
[----:B------:R-:W-:Y:S02]  /*1a50*/  IMAD R0, R4, -0x800000, R6 ;  /* 0xff80000004007824 */ /* 0x000fe400078e0206 */
[----:B------:R-:W0:Y:S01]  /*1a60*/  MUFU.RCP R3, R7 ;  /* 0x0000000700037308 */ /* 0x000e220000001000 */
[----:B------:R-:W-:Y:S01]  /*1a70*/  FADD.FTZ R9, -R7, -RZ ;  /* 0x800000ff07097221 */ /* 0x000fe20000010100 */
[----:B------:R-:W-:-:S03]  /*1a80*/  IMAD.IADD R5, R5, 0x1, R8 ;  /* 0x0000000105057824 */ /* 0x000fc600078e0208 */
[----:B0-----:R-:W-:-:S04]  /*1a90*/  FFMA R10, R3, R9, 1 ;  /* 0x3f800000030a7423 */ /* 0x001fc80000000009 */
[----:B------:R-:W-:-:S04]  /*1aa0*/  FFMA R10, R3, R10, R3 ;  /* 0x0000000a030a7223 */ /* 0x000fc80000000003 */
[----:B------:R-:W-:-:S04]  /*1ab0*/  FFMA R3, R0, R10, RZ ;  /* 0x0000000a00037223 */ /* 0x000fc800000000ff */
[----:B------:R-:W-:-:S04]  /*1ac0*/  FFMA R6, R9, R3, R0 ;  /* 0x0000000309067223 */ /* 0x000fc80000000000 */
[----:B------:R-:W-:-:S04]  /*1ad0*/  FFMA R11, R10, R6, R3 ;  /* 0x000000060a0b7223 */ /* 0x000fc80000000003 */
[----:B------:R-:W-:-:S04]  /*1ae0*/  FFMA R6, R9, R11, R0 ;  /* 0x0000000b09067223 */ /* 0x000fc80000000000 */
[----:B------:R-:W-:-:S05]  /*1af0*/  FFMA R3, R10, R6, R11 ;  /* 0x000000060a037223 */ /* 0x000fca000000000b */
[----:B------:R-:W-:-:S04]  /*1b00*/  SHF.R.U32.HI R0, RZ, 0x17, R3 ;  /* 0x00000017ff007819 */ /* 0x000fc80000011603 */
[----:B------:R-:W-:-:S05]  /*1b10*/  LOP3.LUT R0, R0, 0xff, RZ, 0xc0, !PT ;  /* 0x000000ff00007812 */ /* 0x000fca00078ec0ff */
[----:B------:R-:W-:-:S04]  /*1b20*/  IMAD.IADD R8, R0, 0x1, R5 ;  /* 0x0000000100087824 */ /* 0x000fc800078e0205 */
[----:B------:R-:W-:-:S05]  /*1b30*/  VIADD R0, R8, 0xffffffff ;  /* 0xffffffff08007836 */ /* 0x000fca0000000000 */
[----:B------:R-:W-:-:S13]  /*1b40*/  ISETP.GE.U32.AND P0, PT, R0, 0xfe, PT ;  /* 0x000000fe0000780c */ /* 0x000fda0003f06070 */
[----:B------:R-:W-:Y:S05]  /*1b50*/  @!P0 BRA `(.L_x_23) ;  /* 0x0000000000808947 */ /* 0x000fea0003800000 */
[----:B------:R-:W-:-:S13]  /*1b60*/  ISETP.GT.AND P0, PT, R8, 0xfe, PT ;  /* 0x000000fe0800780c */ /* 0x000fda0003f04270 */
[----:B------:R-:W-:Y:S05]  /*1b70*/  @P0 BRA `(.L_x_24) ;  /* 0x00000000006c0947 */ /* 0x000fea0003800000 */
[----:B------:R-:W-:-:S13]  /*1b80*/  ISETP.GE.AND P0, PT, R8, 0x1, PT ;  /* 0x000000010800780c */ /* 0x000fda0003f06270 */
[----:B------:R-:W-:Y:S05]  /*1b90*/  @P0 BRA `(.L_x_25) ;  /* 0x0000000000740947 */ /* 0x000fea0003800000 */
[----:B------:R-:W-:Y:S02]  /*1ba0*/  ISETP.GE.AND P0, PT, R8, -0x18, PT ;  /* 0xffffffe80800780c */ /* 0x000fe40003f06270 */
[----:B------:R-:W-:-:S11]  /*1bb0*/  LOP3.LUT R3, R3, 0x80000000, RZ, 0xc0, !PT ;  /* 0x8000000003037812 */ /* 0x000fd600078ec0ff */
[----:B------:R-:W-:Y:S05]  /*1bc0*/  @!P0 BRA `(.L_x_25) ;  /* 0x0000000000688947 */ /* 0x000fea0003800000 */
[-CC-:B------:R-:W-:Y:S01]  /*1bd0*/  FFMA.RZ R0, R10, R6.reuse, R11.reuse ;  /* 0x000000060a007223 */ /* 0x180fe2000000c00b */
[----:B------:R-:W-:Y:S01]  /*1be0*/  IADD3 R7, PT, PT, R8, 0x20, RZ ;  /* 0x0000002008077810 */ /* 0x000fe20007ffe0ff */
[-CC-:B------:R-:W-:Y:S01]  /*1bf0*/  FFMA.RM R5, R10, R6.reuse, R11.reuse ;  /* 0x000000060a057223 */ /* 0x180fe2000000400b */
[----:B------:R-:W-:Y:S02]  /*1c00*/  ISETP.NE.AND P2, PT, R8, RZ, PT ;  /* 0x000000ff0800720c */ /* 0x000fe40003f45270 */
[----:B------:R-:W-:Y:S01]  /*1c10*/  LOP3.LUT R4, R0, 0x7fffff, RZ, 0xc0, !PT ;  /* 0x007fffff00047812 */ /* 0x000fe200078ec0ff */
[----:B------:R-:W-:Y:S01]  /*1c20*/  FFMA.RP R0, R10, R6, R11 ;  /* 0x000000060a007223 */ /* 0x000fe2000000800b */
[----:B------:R-:W-:Y:S01]  /*1c30*/  IMAD.MOV R6, RZ, RZ, -R8 ;  /* 0x000000ffff067224 */ /* 0x000fe200078e0a08 */
[----:B------:R-:W-:Y:S02]  /*1c40*/  ISETP.NE.AND P1, PT, R8, RZ, PT ;  /* 0x000000ff0800720c */ /* 0x000fe40003f25270 */
[----:B------:R-:W-:-:S02]  /*1c50*/  LOP3.LUT R4, R4, 0x800000, RZ, 0xfc, !PT ;  /* 0x0080000004047812 */ /* 0x000fc400078efcff */
[----:B------:R-:W-:Y:S02]  /*1c60*/  FSETP.NEU.FTZ.AND P0, PT, R0, R5, PT ;  /* 0x000000050000720b */ /* 0x000fe40003f1d000 */
[----:B------:R-:W-:Y:S02]  /*1c70*/  SHF.L.U32 R7, R4, R7, RZ ;  /* 0x0000000704077219 */ /* 0x000fe400000006ff */
[----:B------:R-:W-:Y:S02]  /*1c80*/  SEL R5, R6, RZ, P2 ;  /* 0x000000ff06057207 */ /* 0x000fe40001000000 */
[----:B------:R-:W-:Y:S02]  /*1c90*/  ISETP.NE.AND P1, PT, R7, RZ, P1 ;  /* 0x000000ff0700720c */ /* 0x000fe40000f25270 */
[----:B------:R-:W-:Y:S02]  /*1ca0*/  SHF.R.U32.HI R5, RZ, R5, R4 ;  /* 0x00000005ff057219 */ /* 0x000fe40000011604 */
[----:B------:R-:W-:-:S02]  /*1cb0*/  PLOP3.LUT P0, PT, P0, P1, PT, 0xf8, 0x8f ;  /* 0x00000000008f781c */ /* 0x000fc40000703f70 */
[----:B------:R-:W-:Y:S02]  /*1cc0*/  SHF.R.U32.HI R7, RZ, 0x1, R5 ;  /* 0x00000001ff077819 */ /* 0x000fe40000011605 */
[----:B------:R-:W-:-:S04]  /*1cd0*/  SEL R0, RZ, 0x1, !P0 ;  /* 0x00000001ff007807 */ /* 0x000fc80004000000 */
[----:B------:R-:W-:-:S04]  /*1ce0*/  LOP3.LUT R0, R0, 0x1, R7, 0xf8, !PT ;  /* 0x0000000100007812 */ /* 0x000fc800078ef807 */
[----:B------:R-:W-:-:S05]  /*1cf0*/  LOP3.LUT R0, R0, R5, RZ, 0xc0, !PT ;  /* 0x0000000500007212 */ /* 0x000fca00078ec0ff */
[----:B------:R-:W-:-:S05]  /*1d00*/  IMAD.IADD R0, R7, 0x1, R0 ;  /* 0x0000000107007824 */ /* 0x000fca00078e0200 */
[----:B------:R-:W-:Y:S01]  /*1d10*/  LOP3.LUT R3, R0, R3, RZ, 0xfc, !PT ;  /* 0x0000000300037212 */ /* 0x000fe200078efcff */
[----:B------:R-:W-:Y:S06]  /*1d20*/  BRA `(.L_x_25) ;  /* 0x0000000000107947 */ /* 0x000fec0003800000 */
.L_x_24:
[----:B------:R-:W-:-:S04]  /*1d30*/  LOP3.LUT R3, R3, 0x80000000, RZ, 0xc0, !PT ;  /* 0x8000000003037812 */ /* 0x000fc800078ec0ff */
[----:B------:R-:W-:Y:S01]  /*1d40*/  LOP3.LUT R3, R3, 0x7f800000, RZ, 0xfc, !PT ;  /* 0x7f80000003037812 */ /* 0x000fe200078efcff */
[----:B------:R-:W-:Y:S06]  /*1d50*/  BRA `(.L_x_25) ;  /* 0x0000000000047947 */ /* 0x000fec0003800000 */
.L_x_23:
[----:B------:R-:W-:-:S07]  /*1d60*/  IMAD R3, R5, 0x800000, R3 ;  /* 0x0080000005037824 */ /* 0x000fce00078e0203 */
.L_x_25:
[----:B------:R-:W-:Y:S05]  /*1d70*/  BSYNC.RECONVERGENT B2 ;  /* 0x0000000000027941 */ /* 0x000fea0003800200 */
.L_x_22:
[----:B------:R-:W-:Y:S05]  /*1d80*/  BRA `(.L_x_26) ;  /* 0x0000000000207947 */ /* 0x000fea0003800000 */
.L_x_21:
[----:B------:R-:W-:-:S04]  /*1d90*/  LOP3.LUT R3, R7, 0x80000000, R6, 0x48, !PT ;  /* 0x8000000007037812 */ /* 0x000fc800078e4806 */
[----:B------:R-:W-:Y:S01]  /*1da0*/  LOP3.LUT R3, R3, 0x7f800000, RZ, 0xfc, !PT ;  /* 0x7f80000003037812 */ /* 0x000fe200078efcff */
[----:B------:R-:W-:Y:S06]  /*1db0*/  BRA `(.L_x_26) ;  /* 0x0000000000147947 */ /* 0x000fec0003800000 */
.L_x_20:
[----:B------:R-:W-:Y:S01]  /*1dc0*/  LOP3.LUT R3, R7, 0x80000000, R6, 0x48, !PT ;  /* 0x8000000007037812 */ /* 0x000fe200078e4806 */
[----:B------:R-:W-:Y:S06]  /*1dd0*/  BRA `(.L_x_26) ;  /* 0x00000000000c7947 */ /* 0x000fec0003800000 */
.L_x_19:
[----:B------:R-:W0:Y:S01]  /*1de0*/  MUFU.RSQ R3, -QNAN ;  /* 0xffc0000000037908 */ /* 0x000e220000001400 */
[----:B------:R-:W-:Y:S05]  /*1df0*/  BRA `(.L_x_26) ;  /* 0x0000000000047947 */ /* 0x000fea0003800000 */
.L_x_18:
[----:B------:R-:W-:-:S07]  /*1e00*/  FADD.FTZ R3, R0, R3 ;  /* 0x0000000300037221 */ /* 0x000fce0000010000 */
.L_x_26:
[----:B------:R-:W-:Y:S05]  /*1e10*/  BSYNC.RECONVERGENT B1 ;  /* 0x0000000000017941 */ /* 0x000fea0003800200 */
.L_x_16:
[----:B0-----:R-:W-:Y:S02]  /*1e20*/  IMAD.MOV.U32 R0, RZ, RZ, R3 ;  /* 0x000000ffff007224 */ /* 0x001fe400078e0003 */
[----:B------:R-:W-:-:S04]  /*1e30*/  IMAD.MOV.U32 R3, RZ, RZ, 0x0 ;  /* 0x00000000ff037424 */ /* 0x000fc800078e00ff */
[----:B------:R-:W-:Y:S05]  /*1e40*/  RET.REL.NODEC R2 `(_ZN5llama7CudaOps11rope_kernelEmmmmfPfS1_) ;  /* 0xffffffe0026c7950 */ /* 0x000fea0003c3ffff */
.L_x_27:
[----:B------:R-:W-:-:S00]  /*1e50*/  BRA `(.L_x_27) ;  /* 0xfffffffc00fc7947 */ /* 0x000fc0000383ffff */
[----:B------:R-:W-:-:S00]  /*1e60*/  NOP ;  /* 0x0000000000007918 */ /* 0x000fc00000000000 */
        /* <DEDUP_REMOVED lines=9> */
.L_x_74:


//--------------------- .text._ZN5llama7CudaOps13matmul_kernelEPKfS2_iiPf --------------------------
	.section	.text._ZN5llama7CudaOps13matmul_kernelEPKfS2_iiPf,"ax",@progbits
	.align	128
        .global         _ZN5llama7CudaOps13matmul_kernelEPKfS2_iiPf
        .type           _ZN5llama7CudaOps13matmul_kernelEPKfS2_iiPf,@function
        .size           _ZN5llama7CudaOps13matmul_kernelEPKfS2_iiPf,(.L_x_79 - _ZN5llama7CudaOps13matmul_kernelEPKfS2_iiPf)
        .other          _ZN5llama7CudaOps13matmul_kernelEPKfS2_iiPf,@"STO_CUDA_ENTRY STV_DEFAULT"
_ZN5llama7CudaOps13matmul_kernelEPKfS2_iiPf:
.text._ZN5llama7CudaOps13matmul_kernelEPKfS2_iiPf:
[----:B------:R-:W-:Y:S01]  /*0000*/  LDC R1, c[0x0][0x37c] ;  /* 0x0000df00ff017b82 */ /* 0x000fe20000000800 */
[----:B------:R-:W0:Y:S07]  /*0010*/  S2R R3, SR_TID.X ;  /* 0x0000000000037919 */ /* 0x000e2e0000002100 */
[----:B------:R-:W0:Y:S01]  /*0020*/  S2UR UR4, SR_CTAID.X ;  /* 0x00000000000479c3 */ /* 0x000e220000002500 */
[----:B------:R-:W1:Y:S07]  /*0030*/  LDCU UR5, c[0x0][0x394] ;  /* 0x00007280ff0577ac */ /* 0x000e6e0008000800 */
[----:B------:R-:W0:Y:S02]  /*0040*/  LDC R0, c[0x0][0x360] ;  /* 0x0000d800ff007b82 */ /* 0x000e240000000800 */
[----:B0-----:R-:W-:-:S05]  /*0050*/  IMAD R0, R0, UR4, R3 ;  /* 0x0000000400007c24 */ /* 0x001fca000f8e0203 */
[----:B-1----:R-:W-:-:S13]  /*0060*/  ISETP.GE.AND P0, PT, R0, UR5, PT ;  /* 0x0000000500007c0c */ /* 0x002fda000bf06270 */
[----:B------:R-:W-:Y:S05]  /*0070*/  @P0 EXIT ;  /* 0x000000000000094d */ /* 0x000fea0003800000 */
[----:B------:R-:W0:Y:S01]  /*0080*/  LDCU UR8, c[0x0][0x390] ;  /* 0x00007200ff0877ac */ /* 0x000e220008000800 */
[----:B------:R-:W-:Y:S01]  /*0090*/  HFMA2 R15, -RZ, RZ, 0, 0 ;  /* 0x00000000ff0f7431 */ /* 0x000fe200000001ff */
[----:B------:R-:W1:Y:S01]  /*00a0*/  LDCU.64 UR16, c[0x0][0x358] ;  /* 0x00006b00ff1077ac */ /* 0x000e620008000a00 */
[----:B0-----:R-:W-:-:S09]  /*00b0*/  UISETP.GE.AND UP0, UPT, UR8, 0x1, UPT ;  /* 0x000000010800788c */ /* 0x001fd2000bf06270 */
[----:B-1----:R-:W-:Y:S05]  /*00c0*/  BRA.U !UP0, `(.L_x_28) ;  /* 0x0000000908647547 */ /* 0x002fea000b800000 */
[----:B------:R-:W-:Y:S02]  /*00d0*/  UISETP.GE.U32.AND UP1, UPT, UR8, 0x10, UPT ;  /* 0x000000100800788c */ /* 0x000fe4000bf26070 */
[----:B------:R-:W-:Y:S01]  /*00e0*/  IMAD R7, R0, UR8, RZ ;  /* 0x0000000800077c24 */ /* 0x000fe2000f8e02ff */
[----:B------:R-:W-:Y:S01]  /*00f0*/  ULOP3.LUT UR9, UR8, 0xf, URZ, 0xc0, !UPT ;  /* 0x0000000f08097892 */ /* 0x000fe2000f8ec0ff */
[----:B------:R-:W-:Y:S02]  /*0100*/  MOV R15, RZ ;  /* 0x000000ff000f7202 */ /* 0x000fe40000000f00 */
[----:B------:R-:W-:Y:S01]  /*0110*/  MOV R8, RZ ;  /* 0x000000ff00087202 */ /* 0x000fe20000000f00 */
[----:B------:R-:W-:Y:S02]  /*0120*/  UISETP.NE.AND UP0, UPT, UR9, URZ, UPT ;  /* 0x000000ff0900728c */ /* 0x000fe4000bf05270 */
[----:B------:R-:W-:Y:S09]  /*0130*/  BRA.U !UP1, `(.L_x_29) ;  /* 0x0000000509147547 */ /* 0x000ff2000b800000 */
[----:B------:R-:W0:Y:S01]  /*0140*/  LDCU.128 UR12, c[0x0][0x380] ;  /* 0x00007000ff0c77ac */ /* 0x000e220008000c00 */
[----:B------:R-:W-:Y:S02]  /*0150*/  MOV R15, RZ ;  /* 0x000000ff000f7202 */ /* 0x000fe40000000f00 */
[----:B------:R-:W-:Y:S01]  /*0160*/  MOV R6, R7 ;  /* 0x0000000700067202 */ /* 0x000fe20000000f00 */
[----:B------:R-:W-:-:S04]  /*0170*/  ULOP3.LUT UR10, UR8, 0x7ffffff0, URZ, 0xc0, !UPT ;  /* 0x7ffffff0080a7892 */ /* 0x000fc8000f8ec0ff */
[----:B------:R-:W-:Y:S02]  /*0180*/  UIADD3 UR11, UPT, UPT, -UR10, URZ, URZ ;  /* 0x000000ff0a0b7290 */ /* 0x000fe4000fffe1ff */
[----:B------:R-:W-:Y:S01]  /*0190*/  MOV R8, UR10 ;  /* 0x0000000a00087c02 */ /* 0x000fe20008000f00 */
[----:B0-----:R-:W-:Y:S02]  /*01a0*/  UIADD3 UR4, UP2, UPT, UR14, 0x20, URZ ;  /* 0x000000200e047890 */ /* 0x001fe4000ff5e0ff */
[----:B------:R-:W-:Y:S02]  /*01b0*/  UIADD3 UR6, UP1, UPT, UR12, 0x20, URZ ;  /* 0x000000200c067890 */ /* 0x000fe4000ff3e0ff */
[----:B------:R-:W-:Y:S02]  /*01c0*/  UIADD3.X UR5, UPT, UPT, URZ, UR15, URZ, UP2, !UPT ;  /* 0x0000000fff057290 */ /* 0x000fe400097fe4ff */
[----:B------:R-:W-:Y:S01]  /*01d0*/  MOV R2, UR4 ;  /* 0x0000000400027c02 */ /* 0x000fe20008000f00 */
[----:B------:R-:W-:-:S03]  /*01e0*/  UIADD3.X UR7, UPT, UPT, URZ, UR13, URZ, UP1, !UPT ;  /* 0x0000000dff077290 */ /* 0x000fc60008ffe4ff */
[----:B------:R-:W-:-:S09]  /*01f0*/  MOV R3, UR5 ;  /* 0x0000000500037c02 */ /* 0x000fd20008000f00 */
.L_x_30:
[----:B------:R-:W-:Y:S01]  /*0200*/  MOV R4, UR6 ;  /* 0x0000000600047c02 */ /* 0x000fe20008000f00 */
[----:B------:R-:W2:Y:S01]  /*0210*/  LDG.E R17, desc[UR16][R2.64+-0x20] ;  /* 0xffffe01002117981 */ /* 0x000ea2000c1e1900 */
[----:B------:R-:W-:-:S03]  /*0220*/  MOV R5, UR7 ;  /* 0x0000000700057c02 */ /* 0x000fc60008000f00 */
[----:B------:R-:W3:Y:S01]  /*0230*/  LDG.E R25, desc[UR16][R2.64+-0x1c] ;  /* 0xffffe41002197981 */ /* 0x000ee2000c1e1900 */
[----:B------:R-:W-:-:S03]  /*0240*/  IMAD.WIDE R4, R6, 0x4, R4 ;  /* 0x0000000406047825 */ /* 0x000fc600078e0204 */
[----:B------:R-:W4:Y:S04]  /*0250*/  LDG.E R19, desc[UR16][R2.64+-0x18] ;  /* 0xffffe81002137981 */ /* 0x000f28000c1e1900 */
[----:B------:R-:W2:Y:S04]  /*0260*/  LDG.E R16, desc[UR16][R4.64+-0x20] ;  /* 0xffffe01004107981 */ /* 0x000ea8000c1e1900 */
[----:B------:R-:W3:Y:S04]  /*0270*/  LDG.E R18, desc[UR16][R4.64+-0x1c] ;  /* 0xffffe41004127981 */ /* 0x000ee8000c1e1900 */
[----:B------:R-:W4:Y:S04]  /*0280*/  LDG.E R20, desc[UR16][R4.64+-0x18] ;  /* 0xffffe81004147981 */ /* 0x000f28000c1e1900 */
[----:B------:R-:W5:Y:S04]  /*0290*/  LDG.E R22, desc[UR16][R2.64+-0x14] ;  /* 0xffffec1002167981 */ /* 0x000f68000c1e1900 */
        /* <DEDUP_REMOVED lines=8> */
[----:B------:R-:W5:Y:S01]  /*0320*/  LDG.E R14, desc[UR16][R4.64+-0x4] ;  /* 0xfffffc10040e7981 */ /* 0x000f62000c1e1900 */
[----:B--2---:R-:W-:-:S03]  /*0330*/  FFMA R17, R16, R17, R15 ;  /* 0x0000001110117223 */ /* 0x004fc6000000000f */
[----:B------:R-:W2:Y:S04]  /*0340*/  LDG.E R15, desc[UR16][R2.64] ;  /* 0x00000010020f7981 */ /* 0x000ea8000c1e1900 */
[----:B------:R-:W2:Y:S01]  /*0350*/  LDG.E R16, desc[UR16][R4.64] ;  /* 0x0000001004107981 */ /* 0x000ea2000c1e1900 */
[----:B---3--:R-:W-:-:S03]  /*0360*/  FFMA R25, R18, R25, R17 ;  /* 0x0000001912197223 */ /* 0x008fc60000000011 */
[----:B------:R-:W3:Y:S01]  /*0370*/  LDG.E R17, desc[UR16][R2.64+0x4] ;  /* 0x0000041002117981 */ /* 0x000ee2000c1e1900 */
[----:B----4-:R-:W-:-:S03]  /*0380*/  FFMA R26, R20, R19, R25 ;  /* 0x00000013141a7223 */ /* 0x010fc60000000019 */
[----:B------:R-:W3:Y:S04]  /*0390*/  LDG.E R18, desc[UR16][R4.64+0x4] ;  /* 0x0000041004127981 */ /* 0x000ee8000c1e1900 */
[----:B------:R-:W4:Y:S01]  /*03a0*/  LDG.E R20, desc[UR16][R2.64+0x8] ;  /* 0x0000081002147981 */ /* 0x000f22000c1e1900 */
[----:B-----5:R-:W-:-:S03]  /*03b0*/  FFMA R25, R21, R22, R26 ;  /* 0x0000001615197223 */ /* 0x020fc6000000001a */
[----:B------:R-:W4:Y:S04]  /*03c0*/  LDG.E R19, desc[UR16][R4.64+0x8] ;  /* 0x0000081004137981 */ /* 0x000f28000c1e1900 */
[----:B------:R-:W5:Y:S01]  /*03d0*/  LDG.E R22, desc[UR16][R2.64+0xc] ;  /* 0x00000c1002167981 */ /* 0x000f62000c1e1900 */
[----:B------:R-:W-:-:S03]  /*03e0*/  FFMA R25, R24, R23, R25 ;  /* 0x0000001718197223 */ /* 0x000fc60000000019 */
[----:B------:R-:W5:Y:S04]  /*03f0*/  LDG.E R21, desc[UR16][R4.64+0xc] ;  /* 0x00000c1004157981 */ /* 0x000f68000c1e1900 */
[----:B------:R-:W5:Y:S01]  /*0400*/  LDG.E R24, desc[UR16][R2.64+0x10] ;  /* 0x0000101002187981 */ /* 0x000f62000c1e1900 */
[----:B------:R-:W-:-:S03]  /*0410*/  FFMA R25, R10, R9, R25 ;  /* 0x000000090a197223 */ /* 0x000fc60000000019 */
[----:B------:R-:W5:Y:S04]  /*0420*/  LDG.E R23, desc[UR16][R4.64+0x10] ;  /* 0x0000101004177981 */ /* 0x000f68000c1e1900 */
[----:B------:R-:W5:Y:S01]  /*0430*/  LDG.E R10, desc[UR16][R2.64+0x14] ;  /* 0x00001410020a7981 */ /* 0x000f62000c1e1900 */
[----:B------:R-:W-:-:S03]  /*0440*/  FFMA R27, R12, R11, R25 ;  /* 0x0000000b0c1b7223 */ /* 0x000fc60000000019 */
[----:B------:R-:W5:Y:S04]  /*0450*/  LDG.E R9, desc[UR16][R4.64+0x14] ;  /* 0x0000141004097981 */ /* 0x000f68000c1e1900 */
[----:B------:R-:W5:Y:S04]  /*0460*/  LDG.E R11, desc[UR16][R2.64+0x18] ;  /* 0x00001810020b7981 */ /* 0x000f68000c1e1900 */
[----:B------:R-:W5:Y:S04]  /*0470*/  LDG.E R12, desc[UR16][R4.64+0x18] ;  /* 0x00001810040c7981 */ /* 0x000f68000c1e1900 */
[----:B------:R-:W5:Y:S04]  /*0480*/  LDG.E R25, desc[UR16][R4.64+0x1c] ;  /* 0x00001c1004197981 */ /* 0x000f68000c1e1900 */
[----:B------:R0:W5:Y:S01]  /*0490*/  LDG.E R26, desc[UR16][R2.64+0x1c] ;  /* 0x00001c10021a7981 */ /* 0x000162000c1e1900 */
[----:B------:R-:W-:Y:S01]  /*04a0*/  FFMA R13, R14, R13, R27 ;  /* 0x0000000d0e0d7223 */ /* 0x000fe2000000001b */
[----:B------:R-:W-:-:S04]  /*04b0*/  UIADD3 UR11, UPT, UPT, UR11, 0x10, URZ ;  /* 0x000000100b0b7890 */ /* 0x000fc8000fffe0ff */
[----:B------:R-:W-:Y:S01]  /*04c0*/  UISETP.NE.AND UP1, UPT, UR11, URZ, UPT ;  /* 0x000000ff0b00728c */ /* 0x000fe2000bf25270 */
[----:B0-----:R-:W-:Y:S02]  /*04d0*/  IADD3 R2, P0, PT, R2, 0x40, RZ ;  /* 0x0000004002027810 */ /* 0x001fe40007f1e0ff */
[----:B------:R-:W-:Y:S02]  /*04e0*/  IADD3 R6, PT, PT, R6, 0x10, RZ ;  /* 0x0000001006067810 */ /* 0x000fe40007ffe0ff */
[----:B------:R-:W-:Y:S01]  /*04f0*/  IADD3.X R3, PT, PT, RZ, R3, RZ, P0, !PT ;  /* 0x00000003ff037210 */ /* 0x000fe200007fe4ff */
[----:B--2---:R-:W-:-:S04]  /*0500*/  FFMA R13, R16, R15, R13 ;  /* 0x0000000f100d7223 */ /* 0x004fc8000000000d */
[----:B---3--:R-:W-:-:S04]  /*0510*/  FFMA R18, R18, R17, R13 ;  /* 0x0000001112127223 */ /* 0x008fc8000000000d */
[----:B----4-:R-:W-:-:S04]  /*0520*/  FFMA R18, R19, R20, R18 ;  /* 0x0000001413127223 */ /* 0x010fc80000000012 */
[----:B-----5:R-:W-:-:S04]  /*0530*/  FFMA R18, R21, R22, R18 ;  /* 0x0000001615127223 */ /* 0x020fc80000000012 */
[----:B------:R-:W-:-:S04]  /*0540*/  FFMA R18, R23, R24, R18 ;  /* 0x0000001817127223 */ /* 0x000fc80000000012 */
[----:B------:R-:W-:-:S04]  /*0550*/  FFMA R9, R9, R10, R18 ;  /* 0x0000000a09097223 */ /* 0x000fc80000000012 */
[----:B------:R-:W-:-:S04]  /*0560*/  FFMA R12, R12, R11, R9 ;  /* 0x0000000b0c0c7223 */ /* 0x000fc80000000009 */
[----:B------:R-:W-:Y:S01]  /*0570*/  FFMA R15, R25, R26, R12 ;  /* 0x0000001a190f7223 */ /* 0x000fe2000000000c */
[----:B------:R-:W-:Y:S06]  /*0580*/  BRA.U UP1, `(.L_x_30) ;  /* 0xfffffffd011c7547 */ /* 0x000fec000b83ffff */
.L_x_29:
[----:B------:R-:W-:Y:S05]  /*0590*/  BRA.U !UP0, `(.L_x_28) ;  /* 0x0000000508307547 */ /* 0x000fea000b800000 */
[----:B------:R-:W-:Y:S02]  /*05a0*/  UISETP.GE.U32.AND UP0, UPT, UR9, 0x8, UPT ;  /* 0x000000080900788c */ /* 0x000fe4000bf06070 */
[----:B------:R-:W-:-:S04]  /*05b0*/  ULOP3.LUT UR5, UR8, 0x7, URZ, 0xc0, !UPT ;  /* 0x0000000708057892 */ /* 0x000fc8000f8ec0ff */
[----:B------:R-:W-:-:S03]  /*05c0*/  UISETP.NE.AND UP1, UPT, UR5, URZ, UPT ;  /* 0x000000ff0500728c */ /* 0x000fc6000bf25270 */
[----:B------:R-:W-:Y:S08]  /*05d0*/  BRA.U !UP0, `(.L_x_31) ;  /* 0x0000000108787547 */ /* 0x000ff0000b800000 */
[----:B------:R-:W0:Y:S01]  /*05e0*/  LDC.64 R2, c[0x0][0x380] ;  /* 0x0000e000ff027b82 */ /* 0x000e220000000a00 */
[----:B------:R-:W-:-:S07]  /*05f0*/  IADD3 R9, PT, PT, R7, R8, RZ ;  /* 0x0000000807097210 */ /* 0x000fce0007ffe0ff */
[----:B------:R-:W1:Y:S01]  /*0600*/  LDC.64 R4, c[0x0][0x388] ;  /* 0x0000e200ff047b82 */ /* 0x000e620000000a00 */
[----:B0-----:R-:W-:-:S05]  /*0610*/  IMAD.WIDE R2, R9, 0x4, R2 ;  /* 0x0000000409027825 */ /* 0x001fca00078e0202 */
[----:B------:R-:W2:Y:S01]  /*0620*/  LDG.E R10, desc[UR16][R2.64] ;  /* 0x00000010020a7981 */ /* 0x000ea2000c1e1900 */
[----:B-1----:R-:W-:-:S03]  /*0630*/  IMAD.WIDE.U32 R4, R8, 0x4, R4 ;  /* 0x0000000408047825 */ /* 0x002fc600078e0004 */
[----:B------:R-:W3:Y:S04]  /*0640*/  LDG.E R13, desc[UR16][R2.64+0x4] ;  /* 0x00000410020d7981 */ /* 0x000ee8000c1e1900 */
[----:B------:R-:W2:Y:S04]  /*0650*/  LDG.E R11, desc[UR16][R4.64] ;  /* 0x00000010040b7981 */ /* 0x000ea8000c1e1900 */
[----:B------:R-:W3:Y:S04]  /*0660*/  LDG.E R12, desc[UR16][R4.64+0x4] ;  /* 0x00000410040c7981 */ /* 0x000ee8000c1e1900 */
[----:B------:R-:W4:Y:S04]  /*0670*/  LDG.E R17, desc[UR16][R2.64+0x8] ;  /* 0x0000081002117981 */ /* 0x000f28000c1e1900 */
        /* <DEDUP_REMOVED lines=11> */
[----:B------:R-:W-:Y:S01]  /*0730*/  IADD3 R8, PT, PT, R8, 0x8, RZ ;  /* 0x0000000808087810 */ /* 0x000fe20007ffe0ff */
[----:B--2---:R-:W-:-:S04]  /*0740*/  FFMA R10, R10, R11, R15 ;  /* 0x0000000b0a0a7223 */ /* 0x004fc8000000000f */
[----:B---3--:R-:W-:-:S04]  /*0750*/  FFMA R10, R13, R12, R10 ;  /* 0x0000000c0d0a7223 */ /* 0x008fc8000000000a */
[----:B----4-:R-:W-:-:S04]  /*0760*/  FFMA R10, R17, R14, R10 ;  /* 0x0000000e110a7223 */ /* 0x010fc8000000000a */
[----:B-----5:R-:W-:-:S04]  /*0770*/  FFMA R10, R19, R16, R10 ;  /* 0x00000010130a7223 */ /* 0x020fc8000000000a */
[----:B------:R-:W-:-:S04]  /*0780*/  FFMA R10, R21, R18, R10 ;  /* 0x00000012150a7223 */ /* 0x000fc8000000000a */
[----:B------:R-:W-:-:S04]  /*0790*/  FFMA R23, R23, R20, R10 ;  /* 0x0000001417177223 */ /* 0x000fc8000000000a */
[----:B------:R-:W-:-:S04]  /*07a0*/  FFMA R6, R6, R9, R23 ;  /* 0x0000000906067223 */ /* 0x000fc80000000017 */
[----:B------:R-:W-:-:S07]  /*07b0*/  FFMA R15, R25, R22, R6 ;  /* 0x00000016190f7223 */ /* 0x000fce0000000006 */
.L_x_31:
        /* <DEDUP_REMOVED lines=17> */
[----:B------:R-:W5:Y:S01]  /*08d0*/  LDG.E R14, desc[UR16][R4.64+0xc] ;  /* 0x00000c10040e7981 */ /* 0x000f62000c1e1900 */
[----:B------:R-:W-:Y:S01]  /*08e0*/  IADD3 R8, PT, PT, R8, 0x4, RZ ;  /* 0x0000000408087810 */ /* 0x000fe20007ffe0ff */
[----:B--2---:R-:W-:-:S04]  /*08f0*/  FFMA R6, R6, R9, R15 ;  /* 0x0000000906067223 */ /* 0x004fc8000000000f */
[----:B---3--:R-:W-:-:S04]  /*0900*/  FFMA R6, R11, R10, R6 ;  /* 0x0000000a0b067223 */ /* 0x008fc80000000006 */
[----:B----4-:R-:W-:-:S04]  /*0910*/  FFMA R6, R13, R12, R6 ;  /* 0x0000000c0d067223 */ /* 0x010fc80000000006 */
[----:B-----5:R-:W-:-:S07]  /*0920*/  FFMA R15, R17, R14, R6 ;  /* 0x0000000e110f7223 */ /* 0x020fce0000000006 */
.L_x_32:
[----:B------:R-:W-:Y:S05]  /*0930*/  BRA.U !UP1, `(.L_x_28) ;  /* 0x0000000109487547 */ /* 0x000fea000b800000 */
[----:B------:R-:W0:Y:S01]  /*0940*/  LDC.64 R2, c[0x0][0x388] ;  /* 0x0000e200ff027b82 */ /* 0x000e220000000a00 */
[----:B------:R-:W-:Y:S01]  /*0950*/  IADD3 R7, PT, PT, R7, R8, RZ ;  /* 0x0000000807077210 */ /* 0x000fe20007ffe0ff */
[----:B------:R-:W-:-:S06]  /*0960*/  UIADD3 UR4, UPT, UPT, -UR4, URZ, URZ ;  /* 0x000000ff04047290 */ /* 0x000fcc000fffe1ff */
[----:B------:R-:W1:Y:S01]  /*0970*/  LDC.64 R10, c[0x0][0x380] ;  /* 0x0000e000ff0a7b82 */ /* 0x000e620000000a00 */
[----:B0-----:R-:W-:-:S03]  /*0980*/  IMAD.WIDE.U32 R2, R8, 0x4, R2 ;  /* 0x0000000408027825 */ /* 0x001fc600078e0002 */
[----:B------:R-:W-:Y:S02]  /*0990*/  MOV R6, R2 ;  /* 0x0000000200067202 */ /* 0x000fe40000000f00 */
[----:B------:R-:W-:-:S07]  /*09a0*/  MOV R5, R3 ;  /* 0x0000000300057202 */ /* 0x000fce0000000f00 */
.L_x_33:
[----:B-1----:R-:W-:Y:S01]  /*09b0*/  IMAD.WIDE R2, R7, 0x4, R10 ;  /* 0x0000000407027825 */ /* 0x002fe200078e020a */
[----:B------:R-:W-:-:S05]  /*09c0*/  MOV R4, R6 ;  /* 0x0000000600047202 */ /* 0x000fca0000000f00 */
[----:B------:R-:W2:Y:S04]  /*09d0*/  LDG.E R2, desc[UR16][R2.64] ;  /* 0x0000001002027981 */ /* 0x000ea8000c1e1900 */
[----:B------:R0:W2:Y:S01]  /*09e0*/  LDG.E R4, desc[UR16][R4.64] ;  /* 0x0000001004047981 */ /* 0x0000a2000c1e1900 */
[----:B------:R-:W-:Y:S01]  /*09f0*/  UIADD3 UR4, UPT, UPT, UR4, 0x1, URZ ;  /* 0x0000000104047890 */ /* 0x000fe2000fffe0ff */
[----:B------:R-:W-:Y:S02]  /*0a00*/  IADD3 R6, P0, PT, R6, 0x4, RZ ;  /* 0x0000000406067810 */ /* 0x000fe40007f1e0ff */
[----:B------:R-:W-:Y:S01]  /*0a10*/  IADD3 R7, PT, PT, R7, 0x1, RZ ;  /* 0x0000000107077810 */ /* 0x000fe20007ffe0ff */
[----:B------:R-:W-:Y:S01]  /*0a20*/  UISETP.NE.AND UP0, UPT, UR4, URZ, UPT ;  /* 0x000000ff0400728c */ /* 0x000fe2000bf05270 */
[----:B0-----:R-:W-:Y:S01]  /*0a30*/  IADD3.X R5, PT, PT, RZ, R5, RZ, P0, !PT ;  /* 0x00000005ff057210 */ /* 0x001fe200007fe4ff */
[----:B--2---:R-:W-:-:S07]  /*0a40*/  FFMA R15, R2, R4, R15 ;  /* 0x00000004020f7223 */ /* 0x004fce000000000f */
[----:B------:R-:W-:Y:S05]  /*0a50*/  BRA.U UP0, `(.L_x_33) ;  /* 0xfffffffd00d47547 */ /* 0x000fea000b83ffff */
.L_x_28:
[----:B------:R-:W0:Y:S02]  /*0a60*/  LDC.64 R2, c[0x0][0x398] ;  /* 0x0000e600ff027b82 */ /* 0x000e240000000a00 */
[----:B0-----:R-:W-:-:S05]  /*0a70*/  IMAD.WIDE R2, R0, 0x4, R2 ;  /* 0x0000000400027825 */ /* 0x001fca00078e0202 */
[----:B------:R-:W-:Y:S01]  /*0a80*/  STG.E desc[UR16][R2.64], R15 ;  /* 0x0000000f02007986 */ /* 0x000fe2000c101910 */
[----:B------:R-:W-:Y:S05]  /*0a90*/  EXIT ;  /* 0x000000000000794d */ /* 0x000fea0003800000 */
.L_x_34:
        /* <DEDUP_REMOVED lines=14> */
.L_x_79:


//--------------------- .text._ZN5llama7CudaOps14rmsnorm_kernelEPKfS2_mPfm --------------------------
	.section	.text._ZN5llama7CudaOps14rmsnorm_kernelEPKfS2_mPfm,"ax",@progbits
	.align	128
        .global         _ZN5llama7CudaOps14rmsnorm_kernelEPKfS2_mPfm
        .type           _ZN5llama7CudaOps14rmsnorm_kernelEPKfS2_mPfm,@function
        .size           _ZN5llama7CudaOps14rmsnorm_kernelEPKfS2_mPfm,(.L_x_77 - _ZN5llama7CudaOps14rmsnorm_kernelEPKfS2_mPfm)
        .other          _ZN5llama7CudaOps14rmsnorm_kernelEPKfS2_mPfm,@"STO_CUDA_ENTRY STV_DEFAULT"
_ZN5llama7CudaOps14rmsnorm_kernelEPKfS2_mPfm:
.text._ZN5llama7CudaOps14rmsnorm_kernelEPKfS2_mPfm:
[----:B------:R-:W-:Y:S01]  /*0000*/  LDC R1, c[0x0][0x37c] ;  /* 0x0000df00ff017b82 */ /* 0x000fe20000000800 */
[----:B------:R-:W0:Y:S01]  /*0010*/  LDCU.64 UR8, c[0x0][0x3a0] ;  /* 0x00007400ff0877ac */ /* 0x000e220008000a00 */
[----:B------:R-:W-:Y:S01]  /*0020*/  IMAD.MOV.U32 R0, RZ, RZ, RZ ;  /* 0x000000ffff007224 */ /* 0x000fe200078e00ff */
[----:B------:R-:W1:Y:S01]  /*0030*/  LDCU.64 UR10, c[0x0][0x358] ;  /* 0x00006b00ff0a77ac */ /* 0x000e620008000a00 */
[----:B0-----:R-:W-:-:S04]  /*0040*/  UISETP.NE.U32.AND UP0, UPT, UR8, URZ, UPT ;  /* 0x000000ff0800728c */ /* 0x001fc8000bf05070 */
[----:B------:R-:W-:-:S09]  /*0050*/  UISETP.NE.AND.EX UP0, UPT, UR9, URZ, UPT, UP0 ;  /* 0x000000ff0900728c */ /* 0x000fd2000bf05300 */
[----:B-1----:R-:W-:Y:S05]  /*0060*/  BRA.U !UP0, `(.L_x_35) ;  /* 0x0000000d08dc7547 */ /* 0x002fea000b800000 */
[----:B------:R-:W0:Y:S01]  /*0070*/  S2R R4, SR_TID.X ;  /* 0x0000000000047919 */ /* 0x000e220000002100 */
[----:B------:R-:W-:Y:S01]  /*0080*/  UISETP.GE.U32.AND UP0, UPT, UR8, 0x4, UPT ;  /* 0x000000040800788c */ /* 0x000fe2000bf06070 */
[----:B------:R-:W-:Y:S01]  /*0090*/  IMAD.MOV.U32 R0, RZ, RZ, RZ ;  /* 0x000000ffff007224 */ /* 0x000fe200078e00ff */
[----:B------:R-:W-:Y:S02]  /*00a0*/  ULOP3.LUT UR12, UR8, 0x3, URZ, 0xc0, !UPT ;  /* 0x00000003080c7892 */ /* 0x000fe4000f8ec0ff */
[----:B------:R-:W-:Y:S01]  /*00b0*/  UISETP.GE.U32.AND.EX UP0, UPT, UR9, URZ, UPT, UP0 ;  /* 0x000000ff0900728c */ /* 0x000fe2000bf06100 */
[----:B------:R-:W-:Y:S01]  /*00c0*/  UMOV UR5, URZ ;  /* 0x000000ff00057c82 */ /* 0x000fe20008000000 */
[----:B------:R-:W-:-:S07]  /*00d0*/  UMOV UR4, URZ ;  /* 0x000000ff00047c82 */ /* 0x000fce0008000000 */
[----:B------:R-:W-:Y:S05]  /*00e0*/  BRA.U !UP0, `(.L_x_36) ;  /* 0x0000000d086c7547 */ /* 0x000fea000b800000 */
[----:B------:R-:W1:Y:S01]  /*00f0*/  LDC.64 R2, c[0x0][0x380] ;  /* 0x0000e000ff027b82 */ /* 0x000e620000000a00 */
[----:B------:R-:W-:Y:S01]  /*0100*/  ULOP3.LUT UR6, UR8, 0xfffffffc, URZ, 0xc0, !UPT ;  /* 0xfffffffc08067892 */ /* 0x000fe2000f8ec0ff */
[----:B0-----:R-:W-:Y:S01]  /*0110*/  LOP3.LUT R5, R4, 0x800, RZ, 0xfc, !PT ;  /* 0x0000080004057812 */ /* 0x001fe200078efcff */
[----:B------:R-:W-:Y:S01]  /*0120*/  IMAD.MOV.U32 R0, RZ, RZ, RZ ;  /* 0x000000ffff007224 */ /* 0x000fe200078e00ff */
[----:B------:R-:W0:Y:S01]  /*0130*/  LDCU UR7, c[0x0][0x3a4] ;  /* 0x00007480ff0777ac */ /* 0x000e220008000800 */
[----:B------:R-:W-:Y:S01]  /*0140*/  UISETP.GT.U32.AND UP0, UPT, UR6, URZ, UPT ;  /* 0x000000ff0600728c */ /* 0x000fe2000bf04070 */
[----:B------:R-:W2:Y:S03]  /*0150*/  LDCU.64 UR14, c[0x0][0x390] ;  /* 0x00007200ff0e77ac */ /* 0x000ea60008000a00 */
[----:B------:R-:W-:Y:S01]  /*0160*/  UISETP.GT.AND.EX UP0, UPT, UR9, URZ, UPT, UP0 ;  /* 0x000000ff0900728c */ /* 0x000fe2000bf04300 */
[----:B------:R-:W-:-:S08]  /*0170*/  UMOV UR4, URZ ;  /* 0x000000ff00047c82 */ /* 0x000fd00008000000 */
[----:B------:R-:W-:Y:S05]  /*0180*/  BRA.U !UP0, `(.L_x_37) ;  /* 0x0000000908c87547 */ /* 0x000fea000b800000 */
[----:B------:R-:W-:Y:S02]  /*0190*/  UISETP.GT.U32.AND UP1, UPT, UR6, 0xc, UPT ;  /* 0x0000000c0600788c */ /* 0x000fe4000bf24070 */
[----:B------:R-:W-:Y:S02]  /*01a0*/  UPLOP3.LUT UP0, UPT, UPT, UPT, UPT, 0x80, 0x8 ;  /* 0x000000000008789c */ /* 0x000fe40003f0f070 */
[----:B0-----:R-:W-:-:S09]  /*01b0*/  UISETP.GT.AND.EX UP1, UPT, UR7, URZ, UPT, UP1 ;  /* 0x000000ff0700728c */ /* 0x001fd2000bf24310 */
[----:B------:R-:W-:Y:S05]  /*01c0*/  BRA.U !UP1, `(.L_x_38) ;  /* 0x0000000509b47547 */ /* 0x000fea000b800000 */
[----:B------:R-:W0:Y:S01]  /*01d0*/  LDC.64 R6, c[0x0][0x380] ;  /* 0x0000e000ff067b82 */ /* 0x000e220000000a00 */
[----:B------:R-:W3:Y:S01]  /*01e0*/  LDCU.64 UR8, c[0x0][0x390] ;  /* 0x00007200ff0877ac */ /* 0x000ee20008000a00 */
[----:B------:R-:W-:-:S11]  /*01f0*/  UPLOP3.LUT UP0, UPT, UPT, UPT, UPT, 0x40, 0x4 ;  /* 0x000000000004789c */ /* 0x000fd60003f0e870 */
.L_x_39:
[C---:B------:R-:W-:Y:S02]  /*0200*/  VIADD R11, R5.reuse, 0xfffff800 ;  /* 0xfffff800050b7836 */ /* 0x040fe40000000000 */
[----:B------:R-:W-:-:S03]  /*0210*/  VIADD R8, R5, 0xfffffc00 ;  /* 0xfffffc0005087836 */ /* 0x000fc60000000000 */
[C---:B---3--:R-:W-:Y:S02]  /*0220*/  ISETP.GE.U32.AND P5, PT, R11.reuse, UR8, PT ;  /* 0x000000080b007c0c */ /* 0x048fe4000bfa6070 */
[----:B------:R-:W-:Y:S01]  /*0230*/  SHF.R.S32.HI R9, RZ, 0x1f, R11 ;  /* 0x0000001fff097819 */ /* 0x000fe2000001140b */
[----:B0-----:R-:W-:Y:S01]  /*0240*/  IMAD.WIDE R10, R11, 0x4, R6 ;  /* 0x000000040b0a7825 */ /* 0x001fe200078e0206 */
[----:B------:R-:W-:Y:S02]  /*0250*/  ISETP.GE.U32.AND P1, PT, R8, UR8, PT ;  /* 0x0000000808007c0c */ /* 0x000fe4000bf26070 */
[----:B------:R-:W-:Y:S02]  /*0260*/  ISETP.GE.U32.AND.EX P5, PT, R9, UR9, PT, P5 ;  /* 0x0000000909007c0c */ /* 0x000fe4000bfa6150 */
[----:B------:R-:W-:-:S04]  /*0270*/  SHF.R.S32.HI R8, RZ, 0x1f, R8 ;  /* 0x0000001fff087819 */ /* 0x000fc80000011408 */
[----:B------:R-:W-:-:S07]  /*0280*/  ISETP.GE.U32.AND.EX P1, PT, R8, UR9, PT, P1 ;  /* 0x0000000908007c0c */ /* 0x000fce000bf26110 */
[----:B------:R-:W3:Y:S06]  /*0290*/  @!P5 LDG.E R13, desc[UR10][R10.64] ;  /* 0x0000000a0a0dd981 */ /* 0x000eec000c1e1900 */
[----:B------:R-:W4:Y:S01]  /*02a0*/  @!P1 LDG.E R15, desc[UR10][R10.64+0x1000] ;  /* 0x0010000a0a0f9981 */ /* 0x000f22000c1e1900 */
[C---:B------:R-:W-:Y:S01]  /*02b0*/  ISETP.GE.U32.AND P0, PT, R5.reuse, UR8, PT ;  /* 0x0000000805007c0c */ /* 0x040fe2000bf06070 */
[C---:B------:R-:W-:Y:S01]  /*02c0*/  VIADD R8, R5.reuse, 0x400 ;  /* 0x0000040005087836 */ /* 0x040fe20000000000 */
[----:B------:R-:W-:Y:S01]  /*02d0*/  SHF.R.S32.HI R12, RZ, 0x1f, R5 ;  /* 0x0000001fff0c7819 */ /* 0x000fe20000011405 */
[----:B------:R-:W-:-:S03]  /*02e0*/  VIADD R9, R5, 0x800 ;  /* 0x0000080005097836 */ /* 0x000fc60000000000 */
[----:B------:R-:W-:Y:S02]  /*02f0*/  ISETP.GE.U32.AND.EX P0, PT, R12, UR9, PT, P0 ;  /* 0x000000090c007c0c */ /* 0x000fe4000bf06100 */
[----:B------:R-:W-:Y:S02]  /*0300*/  ISETP.GE.U32.AND P3, PT, R8, UR8, PT ;  /* 0x0000000808007c0c */ /* 0x000fe4000bf66070 */
[----:B------:R-:W-:Y:S01]  /*0310*/  SHF.R.S32.HI R12, RZ, 0x1f, R8 ;  /* 0x0000001fff0c7819 */ /* 0x000fe20000011408 */
[----:B------:R-:W-:Y:S01]  /*0320*/  VIADD R8, R5, 0xc00 ;  /* 0x00000c0005087836 */ /* 0x000fe20000000000 */
[----:B------:R-:W-:Y:S02]  /*0330*/  ISETP.GE.U32.AND P4, PT, R9, UR8, PT ;  /* 0x0000000809007c0c */ /* 0x000fe4000bf86070 */
[----:B------:R-:W-:Y:S02]  /*0340*/  SHF.R.S32.HI R14, RZ, 0x1f, R9 ;  /* 0x0000001fff0e7819 */ /* 0x000fe40000011409 */
[----:B------:R-:W-:-:S02]  /*0350*/  ISETP.GE.U32.AND.EX P3, PT, R12, UR9, PT, P3 ;  /* 0x000000090c007c0c */ /* 0x000fc4000bf66130 */
[----:B------:R-:W-:Y:S01]  /*0360*/  ISETP.GE.U32.AND.EX P4, PT, R14, UR9, PT, P4 ;  /* 0x000000090e007c0c */ /* 0x000fe2000bf86140 */
[C---:B------:R-:W-:Y:S01]  /*0370*/  VIADD R14, R5.reuse, 0x1000 ;  /* 0x00001000050e7836 */ /* 0x040fe20000000000 */
[----:B------:R-:W-:Y:S01]  /*0380*/  ISETP.GE.U32.AND P2, PT, R8, UR8, PT ;  /* 0x0000000808007c0c */ /* 0x000fe2000bf46070 */
[----:B------:R-:W5:Y:S01]  /*0390*/  @!P0 LDG.E R17, desc[UR10][R10.64+0x2000] ;  /* 0x0020000a0a118981 */ /* 0x000f62000c1e1900 */
[----:B------:R-:W-:Y:S01]  /*03a0*/  SHF.R.S32.HI R8, RZ, 0x1f, R8 ;  /* 0x0000001fff087819 */ /* 0x000fe20000011408 */
[----:B------:R-:W-:Y:S01]  /*03b0*/  VIADD R12, R5, 0x1400 ;  /* 0x00001400050c7836 */ /* 0x000fe20000000000 */
[----:B------:R-:W-:Y:S02]  /*03c0*/  ISETP.GE.U32.AND P6, PT, R14, UR8, PT ;  /* 0x000000080e007c0c */ /* 0x000fe4000bfc6070 */
[----:B------:R-:W-:Y:S02]  /*03d0*/  ISETP.GE.U32.AND.EX P2, PT, R8, UR9, PT, P2 ;  /* 0x0000000908007c0c */ /* 0x000fe4000bf46120 */
[----:B------:R-:W-:Y:S01]  /*03e0*/  SHF.R.S32.HI R14, RZ, 0x1f, R14 ;  /* 0x0000001fff0e7819 */ /* 0x000fe2000001140e */
[----:B------:R-:W-:Y:S01]  /*03f0*/  IMAD.WIDE R8, R9, 0x4, R6 ;  /* 0x0000000409087825 */ /* 0x000fe200078e0206 */
[----:B------:R0:W2:Y:S02]  /*0400*/  @!P3 LDG.E R19, desc[UR10][R10.64+0x3000] ;  /* 0x0030000a0a13b981 */ /* 0x0000a4000c1e1900 */
[----:B------:R-:W-:-:S02]  /*0410*/  ISETP.GE.U32.AND.EX P6, PT, R14, UR9, PT, P6 ;  /* 0x000000090e007c0c */ /* 0x000fc4000bfc6160 */
[----:B------:R-:W2:Y:S05]  /*0420*/  @!P4 LDG.E R21, desc[UR10][R8.64] ;  /* 0x0000000a0815c981 */ /* 0x000eaa000c1e1900 */
[----:B------:R-:W2:Y:S01]  /*0430*/  @!P2 LDG.E R23, desc[UR10][R8.64+0x1000] ;  /* 0x0010000a0817a981 */ /* 0x000ea2000c1e1900 */
[----:B---3--:R-:W-:Y:S01]  /*0440*/  @!P5 FFMA R0, R13, R13, R0 ;  /* 0x0000000d0d00d223 */ /* 0x008fe20000000000 */
[----:B------:R-:W-:Y:S01]  /*0450*/  ISETP.GE.U32.AND P5, PT, R12, UR8, PT ;  /* 0x000000080c007c0c */ /* 0x000fe2000bfa6070 */
[----:B------:R-:W-:Y:S01]  /*0460*/  VIADD R13, R5, 0x1800 ;  /* 0x00001800050d7836 */ /* 0x000fe20000000000 */
[----:B------:R-:W-:Y:S01]  /*0470*/  SHF.R.S32.HI R12, RZ, 0x1f, R12 ;  /* 0x0000001fff0c7819 */ /* 0x000fe2000001140c */
[----:B----4-:R-:W-:-:S03]  /*0480*/  @!P1 FFMA R0, R15, R15, R0 ;  /* 0x0000000f0f009223 */ /* 0x010fc60000000000 */
[----:B------:R-:W-:Y:S01]  /*0490*/  ISETP.GE.U32.AND.EX P5, PT, R12, UR9, PT, P5 ;  /* 0x000000090c007c0c */ /* 0x000fe2000bfa6150 */
[----:B------:R-:W3:Y:S01]  /*04a0*/  @!P6 LDG.E R15, desc[UR10][R8.64+0x2000] ;  /* 0x0020000a080fe981 */ /* 0x000ee2000c1e1900 */
[----:B------:R-:W-:Y:S02]  /*04b0*/  ISETP.GE.U32.AND P1, PT, R13, UR8, PT ;  /* 0x000000080d007c0c */ /* 0x000fe4000bf26070 */
[----:B0-----:R-:W-:-:S04]  /*04c0*/  SHF.R.S32.HI R10, RZ, 0x1f, R13 ;  /* 0x0000001fff0a7819 */ /* 0x001fc8000001140d */
[----:B------:R-:W-:Y:S01]  /*04d0*/  ISETP.GE.U32.AND.EX P1, PT, R10, UR9, PT, P1 ;  /* 0x000000090a007c0c */ /* 0x000fe2000bf26110 */
[----:B------:R-:W-:-:S04]  /*04e0*/  IMAD.WIDE R10, R13, 0x4, R6 ;  /* 0x000000040d0a7825 */ /* 0x000fc800078e0206 */
[----:B------:R0:W4:Y:S08]  /*04f0*/  @!P5 LDG.E R25, desc[UR10][R8.64+0x3000] ;  /* 0x0030000a0819d981 */ /* 0x000130000c1e1900 */
[----:B------:R-:W4:Y:S01]  /*0500*/  @!P1 LDG.E R13, desc[UR10][R10.64] ;  /* 0x0000000a0a0d9981 */ /* 0x000f22000c1e1900 */
[----:B------:R-:W-:Y:S02]  /*0510*/  VIADD R12, R5, 0x1c00 ;  /* 0x00001c00050c7836 */ /* 0x000fe40000000000 */
[----:B-----5:R-:W-:-:S03]  /*0520*/  @!P0 FFMA R0, R17, R17, R0 ;  /* 0x0000001111008223 */ /* 0x020fc60000000000 */
[----:B------:R-:W-:Y:S02]  /*0530*/  ISETP.GE.U32.AND P0, PT, R12, UR8, PT ;  /* 0x000000080c007c0c */ /* 0x000fe4000bf06070 */
[----:B------:R-:W-:Y:S01]  /*0540*/  SHF.R.S32.HI R12, RZ, 0x1f, R12 ;  /* 0x0000001fff0c7819 */ /* 0x000fe2000001140c */
[----:B--2---:R-:W-:Y:S01]  /*0550*/  @!P3 FFMA R0, R19, R19, R0 ;  /* 0x000000131300b223 */ /* 0x004fe20000000000 */
[C---:B0-----:R-:W-:Y:S02]  /*0560*/  IADD3 R8, PT, PT, R5.reuse, 0x2400, RZ ;  /* 0x0000240005087810 */ /* 0x041fe40007ffe0ff */
[----:B------:R-:W-:Y:S01]  /*0570*/  ISETP.GE.U32.AND.EX P0, PT, R12, UR9, PT, P0 ;  /* 0x000000090c007c0c */ /* 0x000fe2000bf06100 */
[----:B------:R-:W-:Y:S01]  /*0580*/  VIADD R12, R5, 0x2000 ;  /* 0x00002000050c7836 */ /* 0x000fe20000000000 */
[----:B------:R-:W-:Y:S01]  /*0590*/  ISETP.GE.U32.AND P3, PT, R8, UR8, PT ;  /* 0x0000000808007c0c */ /* 0x000fe2000bf66070 */
[----:B------:R-:W-:Y:S01]  /*05a0*/  @!P4 FFMA R0, R21, R21, R0 ;  /* 0x000000151500c223 */ /* 0x000fe20000000000 */
[----:B------:R-:W-:-:S02]  /*05b0*/  SHF.R.S32.HI R8, RZ, 0x1f, R8 ;  /* 0x0000001fff087819 */ /* 0x000fc40000011408 */
[----:B------:R-:W-:Y:S02]  /*05c0*/  ISETP.GE.U32.AND P4, PT, R12, UR8, PT ;  /* 0x000000080c007c0c */ /* 0x000fe4000bf86070 */
[----:B------:R-:W-:Y:S01]  /*05d0*/  SHF.R.S32.HI R12, RZ, 0x1f, R12 ;  /* 0x0000001fff0c7819 */ /* 0x000fe2000001140c */
[----:B------:R-:W-:Y:S01]  /*05e0*/  @!P2 FFMA R0, R23, R23, R0 ;  /* 0x000000171700a223 */ /* 0x000fe20000000000 */
[----:B------:R-:W-:Y:S01]  /*05f0*/  ISETP.GE.U32.AND.EX P3, PT, R8, UR9, PT, P3 ;  /* 0x0000000908007c0c */ /* 0x000fe2000bf66130 */
[C---:B------:R-:W-:Y:S01]  /*0600*/  VIADD R9, R5.reuse, 0x2800 ;  /* 0x0000280005097836 */ /* 0x040fe20000000000 */
[----:B------:R-:W-:Y:S01]  /*0610*/  ISETP.GE.U32.AND.EX P4, PT, R12, UR9, PT, P4 ;  /* 0x000000090c007c0c */ /* 0x000fe2000bf86140 */
[C---:B------:R-:W-:Y:S02]  /*0620*/  VIADD R8, R5.reuse, 0x2c00 ;  /* 0x00002c0005087836 */ /* 0x040fe40000000000 */
[----:B------:R-:W-:Y:S01]  /*0630*/  VIADD R12, R5, 0x3000 ;  /* 0x00003000050c7836 */ /* 0x000fe20000000000 */
[----:B------:R-:W-:-:S02]  /*0640*/  ISETP.GE.U32.AND P2, PT, R9, UR8, PT ;  /* 0x0000000809007c0c */ /* 0x000fc4000bf46070 */
[----:B------:R-:W-:-:S04]  /*0650*/  SHF.R.S32.HI R14, RZ, 0x1f, R9 ;  /* 0x0000001fff0e7819 */ /* 0x000fc80000011409 */
[----:B------:R-:W-:Y:S01]  /*0660*/  ISETP.GE.U32.AND.EX P2, PT, R14, UR9, PT, P2 ;  /* 0x000000090e007c0c */ /* 0x000fe2000bf46120 */
[----:B------:R-:W2:Y:S01]  /*0670*/  @!P3 LDG.E R17, desc[UR10][R10.64+0x3000] ;  /* 0x0030000a0a11b981 */ /* 0x000ea2000c1e1900 */
[----:B---3--:R-:W-:Y:S01]  /*0680*/  @!P6 FFMA R0, R15, R15, R0 ;  /* 0x0000000f0f00e223 */ /* 0x008fe20000000000 */
[----:B------:R-:W-:Y:S02]  /*0690*/  ISETP.GE.U32.AND P6, PT, R8, UR8, PT ;  /* 0x0000000808007c0c */ /* 0x000fe4000bfc6070 */
[----:B------:R-:W3:Y:S01]  /*06a0*/  @!P0 LDG.E R15, desc[UR10][R10.64+0x1000] ;  /* 0x0010000a0a0f8981 */ /* 0x000ee2000c1e1900 */
[----:B------:R-:W-:-:S04]  /*06b0*/  SHF.R.S32.HI R8, RZ, 0x1f, R8 ;  /* 0x0000001fff087819 */ /* 0x000fc80000011408 */
[----:B------:R-:W-:Y:S01]  /*06c0*/  ISETP.GE.U32.AND.EX P6, PT, R8, UR9, PT, P6 ;  /* 0x0000000908007c0c */ /* 0x000fe2000bfc6160 */
[----:B------:R-:W-:Y:S02]  /*06d0*/  VIADD R8, R5, 0x3400 ;  /* 0x0000340005087836 */ /* 0x000fe40000000000 */
[----:B----4-:R-:W-:Y:S01]  /*06e0*/  @!P5 FFMA R0, R25, R25, R0 ;  /* 0x000000191900d223 */ /* 0x010fe20000000000 */
[----:B------:R-:W-:Y:S02]  /*06f0*/  ISETP.GE.U32.AND P5, PT, R12, UR8, PT ;  /* 0x000000080c007c0c */ /* 0x000fe4000bfa6070 */
[----:B------:R-:W-:Y:S01]  /*0700*/  SHF.R.S32.HI R12, RZ, 0x1f, R12 ;  /* 0x0000001fff0c7819 */ /* 0x000fe2000001140c */
[----:B------:R-:W-:-:S03]  /*0710*/  @!P1 FFMA R0, R13, R13, R0 ;  /* 0x0000000d0d009223 */ /* 0x000fc60000000000 */
[----:B------:R-:W-:Y:S01]  /*0720*/  ISETP.GE.U32.AND.EX P5, PT, R12, UR9, PT, P5 ;  /* 0x000000090c007c0c */ /* 0x000fe2000bfa6150 */
[----:B------:R-:W4:Y:S01]  /*0730*/  @!P4 LDG.E R13, desc[UR10][R10.64+0x2000] ;  /* 0x0020000a0a0dc981 */ /* 0x000f22000c1e1900 */
[----:B------:R-:W-:Y:S02]  /*0740*/  ISETP.GE.U32.AND P1, PT, R8, UR8, PT ;  /* 0x0000000808007c0c */ /* 0x000fe4000bf26070 */
[----:B------:R-:W-:Y:S01]  /*0750*/  SHF.R.S32.HI R12, RZ, 0x1f, R8 ;  /* 0x0000001fff0c7819 */ /* 0x000fe20000011408 */
[----:B------:R-:W-:-:S03]  /*0760*/  IMAD.WIDE R8, R9, 0x4, R6 ;  /* 0x0000000409087825 */ /* 0x000fc600078e0206 */
[----:B------:R-:W-:Y:S02]  /*0770*/  ISETP.GE.U32.AND.EX P1, PT, R12, UR9, PT, P1 ;  /* 0x000000090c007c0c */ /* 0x000fe4000bf26110 */
[----:B------:R-:W5:Y:S04]  /*0780*/  @!P2 LDG.E R19, desc[UR10][R8.64] ;  /* 0x0000000a0813a981 */ /* 0x000f68000c1e1900 */
[----:B------:R-:W5:Y:S04]  /*0790*/  @!P6 LDG.E R21, desc[UR10][R8.64+0x1000] ;  /* 0x0010000a0815e981 */ /* 0x000f68000c1e1900 */
[----:B------:R-:W5:Y:S04]  /*07a0*/  @!P5 LDG.E R23, desc[UR10][R8.64+0x2000] ;  /* 0x0020000a0817d981 */ /* 0x000f68000c1e1900 */
[----:B------:R-:W5:Y:S01]  /*07b0*/  @!P1 LDG.E R25, desc[UR10][R8.64+0x3000] ;  /* 0x0030000a08199981 */ /* 0x000f62000c1e1900 */
[----:B------:R-:W-:-:S04]  /*07c0*/  UIADD3 UR6, UP1, UPT, UR6, -0x10, URZ ;  /* 0xfffffff006067890 */ /* 0x000fc8000ff3e0ff */
[----:B------:R-:W-:Y:S02]  /*07d0*/  UIADD3.X UR7, UPT, UPT, UR7, -0x1, URZ, UP1, !UPT ;  /* 0xffffffff07077890 */ /* 0x000fe40008ffe4ff */
[----:B------:R-:W-:-:S04]  /*07e0*/  UISETP.GT.U32.AND UP1, UPT, UR6, 0xc, UPT ;  /* 0x0000000c0600788c */ /* 0x000fc8000bf24070 */
[----:B------:R-:W-:Y:S01]  /*07f0*/  UISETP.GT.AND.EX UP1, UPT, UR7, URZ, UPT, UP1 ;  /* 0x000000ff0700728c */ /* 0x000fe2000bf24310 */
[----:B------:R-:W-:Y:S01]  /*0800*/  VIADD R5, R5, 0x4000 ;  /* 0x0000400005057836 */ /* 0x000fe20000000000 */
[----:B------:R-:W-:Y:S01]  /*0810*/  UIADD3 UR4, UPT, UPT, UR4, 0x10, URZ ;  /* 0x0000001004047890 */ /* 0x000fe2000fffe0ff */
[----:B---3--:R-:W-:-:S04]  /*0820*/  @!P0 FFMA R0, R15, R15, R0 ;  /* 0x0000000f0f008223 */ /* 0x008fc80000000000 */
[----:B----4-:R-:W-:-:S04]  /*0830*/  @!P4 FFMA R0, R13, R13, R0 ;  /* 0x0000000d0d00c223 */ /* 0x010fc80000000000 */
[----:B--2---:R-:W-:-:S04]  /*0840*/  @!P3 FFMA R0, R17, R17, R0 ;  /* 0x000000111100b223 */ /* 0x004fc80000000000 */
[----:B-----5:R-:W-:-:S04]  /*0850*/  @!P2 FFMA R0, R19, R19, R0 ;  /* 0x000000131300a223 */ /* 0x020fc80000000000 */
[----:B------:R-:W-:-:S04]  /*0860*/  @!P6 FFMA R0, R21, R21, R0 ;  /* 0x000000151500e223 */ /* 0x000fc80000000000 */
[----:B------:R-:W-:-:S04]  /*0870*/  @!P5 FFMA R0, R23, R23, R0 ;  /* 0x000000171700d223 */ /* 0x000fc80000000000 */
[----:B------:R-:W-:Y:S01]  /*0880*/  @!P1 FFMA R0, R25, R25, R0 ;  /* 0x0000001919009223 */ /* 0x000fe20000000000 */
[----:B------:R-:W-:Y:S06]  /*0890*/  BRA.U UP1, `(.L_x_39) ;  /* 0xfffffff901587547 */ /* 0x000fec000b83ffff */
.L_x_38:
[----:B------:R-:W-:-:S04]  /*08a0*/  UISETP.GT.U32.AND UP1, UPT, UR6, 0x4, UPT ;  /* 0x000000040600788c */ /* 0x000fc8000bf24070 */
[----:B------:R-:W-:-:S09]  /*08b0*/  UISETP.GT.AND.EX UP1, UPT, UR7, URZ, UPT, UP1 ;  /* 0x000000ff0700728c */ /* 0x000fd2000bf24310 */
[----:B------:R-:W-:Y:S05]  /*08c0*/  BRA.U !UP1, `(.L_x_40) ;  /* 0x0000000109ec7547 */ /* 0x000fea000b800000 */
[----:B------:R-:W0:Y:S01]  /*08d0*/  LDCU.64 UR8, c[0x0][0x390] ;  /* 0x00007200ff0877ac */ /* 0x000e220008000a00 */
[----:B------:R-:W3:Y:S01]  /*08e0*/  LDC.64 R8, c[0x0][0x380] ;  /* 0x0000e000ff087b82 */ /* 0x000ee20000000a00 */
[----:B------:R-:W-:-:S05]  /*08f0*/  VIADD R7, R5, 0xfffff800 ;  /* 0xfffff80005077836 */ /* 0x000fca0000000000 */
[----:B------:R-:W-:Y:S02]  /*0900*/  SHF.R.S32.HI R6, RZ, 0x1f, R7 ;  /* 0x0000001fff067819 */ /* 0x000fe40000011407 */
[----:B0-----:R-:W-:-:S04]  /*0910*/  ISETP.GE.U32.AND P5, PT, R7, UR8, PT ;  /* 0x0000000807007c0c */ /* 0x001fc8000bfa6070 */
[----:B------:R-:W-:Y:S01]  /*0920*/  ISETP.GE.U32.AND.EX P5, PT, R6, UR9, PT, P5 ;  /* 0x0000000906007c0c */ /* 0x000fe2000bfa6150 */
[----:B---3--:R-:W-:-:S12]  /*0930*/  IMAD.WIDE R6, R7, 0x4, R8 ;  /* 0x0000000407067825 */ /* 0x008fd800078e0208 */
[----:B------:R-:W3:Y:S01]  /*0940*/  @!P5 LDG.E R11, desc[UR10][R6.64] ;  /* 0x0000000a060bd981 */ /* 0x000ee2000c1e1900 */
[C---:B------:R-:W-:Y:S01]  /*0950*/  VIADD R10, R5.reuse, 0xfffffc00 ;  /* 0xfffffc00050a7836 */ /* 0x040fe20000000000 */
[C---:B------:R-:W-:Y:S01]  /*0960*/  ISETP.GE.U32.AND P4, PT, R5.reuse, UR8, PT ;  /* 0x0000000805007c0c */ /* 0x040fe2000bf86070 */
[C---:B------:R-:W-:Y:S02]  /*0970*/  VIADD R14, R5.reuse, 0x1000 ;  /* 0x00001000050e7836 */ /* 0x040fe40000000000 */
[C---:B------:R-:W-:Y:S01]  /*0980*/  VIADD R13, R5.reuse, 0x800 ;  /* 0x00000800050d7836 */ /* 0x040fe20000000000 */
[----:B------:R-:W-:Y:S02]  /*0990*/  ISETP.GE.U32.AND P0, PT, R10, UR8, PT ;  /* 0x000000080a007c0c */ /* 0x000fe4000bf06070 */
[----:B------:R-:W-:Y:S01]  /*09a0*/  SHF.R.S32.HI R12, RZ, 0x1f, R10 ;  /* 0x0000001fff0c7819 */ /* 0x000fe2000001140a */
[----:B------:R-:W-:Y:S01]  /*09b0*/  VIADD R10, R5, 0x400 ;  /* 0x00000400050a7836 */ /* 0x000fe20000000000 */
[----:B------:R-:W-:-:S02]  /*09c0*/  ISETP.GE.U32.AND P2, PT, R13, UR8, PT ;  /* 0x000000080d007c0c */ /* 0x000fc4000bf46070 */
[----:B------:R-:W-:Y:S02]  /*09d0*/  ISETP.GE.U32.AND.EX P0, PT, R12, UR9, PT, P0 ;  /* 0x000000090c007c0c */ /* 0x000fe4000bf06100 */
[----:B------:R-:W-:Y:S01]  /*09e0*/  SHF.R.S32.HI R12, RZ, 0x1f, R5 ;  /* 0x0000001fff0c7819 */ /* 0x000fe20000011405 */
[----:B------:R-:W-:Y:S01]  /*09f0*/  VIADD R5, R14, 0xfffffc00 ;  /* 0xfffffc000e057836 */ /* 0x000fe20000000000 */
[----:B------:R-:W-:Y:S02]  /*0a00*/  ISETP.GE.U32.AND P3, PT, R10, UR8, PT ;  /* 0x000000080a007c0c */ /* 0x000fe4000bf66070 */
[----:B------:R-:W-:Y:S02]  /*0a10*/  SHF.R.S32.HI R10, RZ, 0x1f, R10 ;  /* 0x0000001fff0a7819 */ /* 0x000fe4000001140a */
[----:B------:R-:W-:Y:S02]  /*0a20*/  ISETP.GE.U32.AND.EX P4, PT, R12, UR9, PT, P4 ;  /* 0x000000090c007c0c */ /* 0x000fe4000bf86140 */
[----:B------:R-:W-:-:S02]  /*0a30*/  ISETP.GE.U32.AND.EX P3, PT, R10, UR9, PT, P3 ;  /* 0x000000090a007c0c */ /* 0x000fc4000bf66130 */
[----:B------:R-:W-:Y:S02]  /*0a40*/  SHF.R.S32.HI R12, RZ, 0x1f, R13 ;  /* 0x0000001fff0c7819 */ /* 0x000fe4000001140d */
[----:B------:R-:W-:Y:S02]  /*0a50*/  ISETP.GE.U32.AND P6, PT, R5, UR8, PT ;  /* 0x0000000805007c0c */ /* 0x000fe4000bfc6070 */
[----:B------:R-:W-:Y:S02]  /*0a60*/  SHF.R.S32.HI R10, RZ, 0x1f, R5 ;  /* 0x0000001fff0a7819 */ /* 0x000fe40000011405 */
[----:B------:R-:W-:Y:S01]  /*0a70*/  ISETP.GE.U32.AND.EX P2, PT, R12, UR9, PT, P2 ;  /* 0x000000090c007c0c */ /* 0x000fe2000bf46120 */
[----:B------:R-:W4:Y:S01]  /*0a80*/  @!P0 LDG.E R5, desc[UR10][R6.64+0x1000] ;  /* 0x0010000a06058981 */ /* 0x000f22000c1e1900 */
[----:B------:R-:W-:Y:S01]  /*0a90*/  ISETP.GE.U32.AND.EX P6, PT, R10, UR9, PT, P6 ;  /* 0x000000090a007c0c */ /* 0x000fe2000bfc6160 */
[----:B------:R-:W-:Y:S01]  /*0aa0*/  IMAD.WIDE R8, R13, 0x4, R8 ;  /* 0x000000040d087825 */ /* 0x000fe200078e0208 */
[C---:B------:R-:W-:Y:S01]  /*0ab0*/  IADD3 R10, PT, PT, R14.reuse, 0x400, RZ ;  /* 0x000004000e0a7810 */ /* 0x040fe20007ffe0ff */
[----:B------:R-:W5:Y:S01]  /*0ac0*/  @!P4 LDG.E R13, desc[UR10][R6.64+0x2000] ;  /* 0x0020000a060dc981 */ /* 0x000f62000c1e1900 */
[----:B------:R-:W-:-:S02]  /*0ad0*/  ISETP.GE.U32.AND P1, PT, R14, UR8, PT ;  /* 0x000000080e007c0c */ /* 0x000fc4000bf26070 */
[----:B------:R-:W-:-:S04]  /*0ae0*/  SHF.R.S32.HI R15, RZ, 0x1f, R14 ;  /* 0x0000001fff0f7819 */ /* 0x000fc8000001140e */
[----:B------:R-:W-:Y:S02]  /*0af0*/  ISETP.GE.U32.AND.EX P1, PT, R15, UR9, PT, P1 ;  /* 0x000000090f007c0c */ /* 0x000fe4000bf26110 */
[----:B------:R-:W2:Y:S04]  /*0b00*/  @!P2 LDG.E R15, desc[UR10][R8.64] ;  /* 0x0000000a080fa981 */ /* 0x000ea8000c1e1900 */
[----:B------:R-:W2:Y:S07]  /*0b10*/  @!P6 LDG.E R17, desc[UR10][R8.64+0x1000] ;  /* 0x0010000a0811e981 */ /* 0x000eae000c1e1900 */
[----:B------:R-:W2:Y:S01]  /*0b20*/  @!P1 LDG.E R19, desc[UR10][R8.64+0x2000] ;  /* 0x0020000a08139981 */ /* 0x000ea2000c1e1900 */
[----:B---3--:R-:W-:Y:S01]  /*0b30*/  @!P5 FFMA R0, R11, R11, R0 ;  /* 0x0000000b0b00d223 */ /* 0x008fe20000000000 */
[----:B------:R-:W-:-:S02]  /*0b40*/  ISETP.GE.U32.AND P5, PT, R10, UR8, PT ;  /* 0x000000080a007c0c */ /* 0x000fc4000bfa6070 */
[----:B------:R-:W3:Y:S01]  /*0b50*/  @!P3 LDG.E R11, desc[UR10][R6.64+0x3000] ;  /* 0x0030000a060bb981 */ /* 0x000ee2000c1e1900 */
[----:B------:R-:W-:-:S04]  /*0b60*/  SHF.R.S32.HI R10, RZ, 0x1f, R10 ;  /* 0x0000001fff0a7819 */ /* 0x000fc8000001140a */
[----:B------:R-:W-:-:S13]  /*0b70*/  ISETP.GE.U32.AND.EX P5, PT, R10, UR9, PT, P5 ;  /* 0x000000090a007c0c */ /* 0x000fda000bfa6150 */
[----:B------:R-:W2:Y:S01]  /*0b80*/  @!P5 LDG.E R21, desc[UR10][R8.64+0x3000] ;  /* 0x0030000a0815d981 */ /* 0x000ea2000c1e1900 */
[----:B----4-:R-:W-:-:S04]  /*0b90*/  @!P0 FFMA R0, R5, R5, R0 ;  /* 0x0000000505008223 */ /* 0x010fc80000000000 */
[----:B-----5:R-:W-:Y:S01]  /*0ba0*/  @!P4 FFMA R0, R13, R13, R0 ;  /* 0x0000000d0d00c223 */ /* 0x020fe20000000000 */
[----:B------:R-:W-:Y:S01]  /*0bb0*/  UIADD3 UR6, UP0, UPT, UR6, -0x4, URZ ;  /* 0xfffffffc06067890 */ /* 0x000fe2000ff1e0ff */
[----:B------:R-:W-:Y:S01]  /*0bc0*/  VIADD R5, R14, 0x1000 ;  /* 0x000010000e057836 */ /* 0x000fe20000000000 */
[----:B------:R-:W-:Y:S02]  /*0bd0*/  UIADD3 UR4, UPT, UPT, UR4, 0x4, URZ ;  /* 0x0000000404047890 */ /* 0x000fe4000fffe0ff */
[----:B------:R-:W-:Y:S02]  /*0be0*/  UIADD3.X UR7, UPT, UPT, UR7, -0x1, URZ, UP0, !UPT ;  /* 0xffffffff07077890 */ /* 0x000fe400087fe4ff */
[----:B------:R-:W-:Y:S02]  /*0bf0*/  UIADD3 UR6, UP0, UPT, UR6, -0x4, URZ ;  /* 0xfffffffc06067890 */ /* 0x000fe4000ff1e0ff */
[----:B------:R-:W-:Y:S02]  /*0c00*/  UIADD3 UR4, UPT, UPT, UR4, 0x4, URZ ;  /* 0x0000000404047890 */ /* 0x000fe4000fffe0ff */
[----:B------:R-:W-:-:S02]  /*0c10*/  UIADD3.X UR7, UPT, UPT, UR7, -0x1, URZ, UP0, !UPT ;  /* 0xffffffff07077890 */ /* 0x000fc400087fe4ff */
[----:B------:R-:W-:Y:S01]  /*0c20*/  UPLOP3.LUT UP0, UPT, UPT, UPT, UPT, 0x40, 0x4 ;  /* 0x000000000004789c */ /* 0x000fe20003f0e870 */
[----:B---3--:R-:W-:-:S04]  /*0c30*/  @!P3 FFMA R0, R11, R11, R0 ;  /* 0x0000000b0b00b223 */ /* 0x008fc80000000000 */
[----:B--2---:R-:W-:-:S04]  /*0c40*/  @!P2 FFMA R0, R15, R15, R0 ;  /* 0x0000000f0f00a223 */ /* 0x004fc80000000000 */
[----:B------:R-:W-:-:S04]  /*0c50*/  @!P6 FFMA R0, R17, R17, R0 ;  /* 0x000000111100e223 */ /* 0x000fc80000000000 */
[----:B------:R-:W-:-:S04]  /*0c60*/  @!P1 FFMA R0, R19, R19, R0 ;  /* 0x0000001313009223 */ /* 0x000fc80000000000 */
[----:B------:R-:W-:-:S07]  /*0c70*/  @!P5 FFMA R0, R21, R21, R0 ;  /* 0x000000151500d223 */ /* 0x000fce0000000000 */
.L_x_40:
[----:B------:R-:W-:-:S04]  /*0c80*/  UISETP.NE.U32.AND UP1, UPT, UR6, URZ, UPT ;  /* 0x000000ff0600728c */ /* 0x000fc8000bf25070 */
[----:B------:R-:W-:-:S09]  /*0c90*/  UISETP.NE.OR.EX UP0, UPT, UR7, URZ, UP0, UP1 ;  /* 0x000000ff0700728c */ /* 0x000fd20008705710 */
[----:B------:R-:W-:Y:S05]  /*0ca0*/  BRA.U !UP0, `(.L_x_36) ;  /* 0x00000001087c7547 */ /* 0x000fea000b800000 */
.L_x_37:
[C---:B------:R-:W-:Y:S01]  /*0cb0*/  VIADD R7, R5.reuse, 0xfffff800 ;  /* 0xfffff80005077836 */ /* 0x040fe20000000000 */
[C---:B--2---:R-:W-:Y:S01]  /*0cc0*/  ISETP.GE.U32.AND P2, PT, R5.reuse, UR14, PT ;  /* 0x0000000e05007c0c */ /* 0x044fe2000bf46070 */
[----:B------:R-:W-:Y:S01]  /*0cd0*/  VIADD R6, R5, 0xfffffc00 ;  /* 0xfffffc0005067836 */ /* 0x000fe20000000000 */
[----:B------:R-:W-:Y:S02]  /*0ce0*/  SHF.R.S32.HI R9, RZ, 0x1f, R5 ;  /* 0x0000001fff097819 */ /* 0x000fe40000011405 */
[----:B------:R-:W-:Y:S02]  /*0cf0*/  ISETP.GE.U32.AND P0, PT, R7, UR14, PT ;  /* 0x0000000e07007c0c */ /* 0x000fe4000bf06070 */
[----:B------:R-:W-:Y:S02]  /*0d00*/  SHF.R.S32.HI R8, RZ, 0x1f, R7 ;  /* 0x0000001fff087819 */ /* 0x000fe40000011407 */
[----:B------:R-:W-:Y:S02]  /*0d10*/  ISETP.GE.U32.AND P1, PT, R6, UR14, PT ;  /* 0x0000000e06007c0c */ /* 0x000fe4000bf26070 */
[----:B------:R-:W-:-:S02]  /*0d20*/  ISETP.GE.U32.AND.EX P0, PT, R8, UR15, PT, P0 ;  /* 0x0000000f08007c0c */ /* 0x000fc4000bf06100 */
[----:B------:R-:W-:Y:S01]  /*0d30*/  SHF.R.S32.HI R8, RZ, 0x1f, R6 ;  /* 0x0000001fff087819 */ /* 0x000fe20000011406 */
[----:B------:R-:W-:Y:S01]  /*0d40*/  VIADD R6, R5, 0x400 ;  /* 0x0000040005067836 */ /* 0x000fe20000000000 */
[----:B------:R-:W-:Y:S02]  /*0d50*/  ISETP.GE.U32.AND.EX P2, PT, R9, UR15, PT, P2 ;  /* 0x0000000f09007c0c */ /* 0x000fe4000bf46120 */
[----:B------:R-:W-:Y:S02]  /*0d60*/  ISETP.GE.U32.AND.EX P1, PT, R8, UR15, PT, P1 ;  /* 0x0000000f08007c0c */ /* 0x000fe4000bf26110 */
[----:B------:R-:W-:Y:S02]  /*0d70*/  ISETP.GE.U32.AND P3, PT, R6, UR14, PT ;  /* 0x0000000e06007c0c */ /* 0x000fe4000bf66070 */
[----:B------:R-:W-:Y:S01]  /*0d80*/  SHF.R.S32.HI R8, RZ, 0x1f, R6 ;  /* 0x0000001fff087819 */ /* 0x000fe20000011406 */
[----:B-1----:R-:W-:-:S03]  /*0d90*/  IMAD.WIDE R6, R7, 0x4, R2 ;  /* 0x0000000407067825 */ /* 0x002fc600078e0202 */
[----:B------:R-:W-:Y:S02]  /*0da0*/  ISETP.GE.U32.AND.EX P3, PT, R8, UR15, PT, P3 ;  /* 0x0000000f08007c0c */ /* 0x000fe4000bf66130 */
[----:B------:R-:W2:Y:S04]  /*0db0*/  @!P0 LDG.E R9, desc[UR10][R6.64] ;  /* 0x0000000a06098981 */ /* 0x000ea8000c1e1900 */
[----:B------:R-:W3:Y:S04]  /*0dc0*/  @!P1 LDG.E R11, desc[UR10][R6.64+0x1000] ;  /* 0x0010000a060b9981 */ /* 0x000ee8000c1e1900 */
[----:B------:R-:W4:Y:S04]  /*0dd0*/  @!P2 LDG.E R13, desc[UR10][R6.64+0x2000] ;  /* 0x0020000a060da981 */ /* 0x000f28000c1e1900 */
[----:B------:R-:W5:Y:S01]  /*0de0*/  @!P3 LDG.E R15, desc[UR10][R6.64+0x3000] ;  /* 0x0030000a060fb981 */ /* 0x000f62000c1e1900 */
[----:B------:R-:W-:Y:S01]  /*0df0*/  UIADD3 UR6, UP0, UPT, UR6, -0x4, URZ ;  /* 0xfffffffc06067890 */ /* 0x000fe2000ff1e0ff */
[----:B------:R-:W-:Y:S01]  /*0e00*/  VIADD R5, R5, 0x1000 ;  /* 0x0000100005057836 */ /* 0x000fe20000000000 */
[----:B------:R-:W-:-:S02]  /*0e10*/  UIADD3 UR4, UPT, UPT, UR4, 0x4, URZ ;  /* 0x0000000404047890 */ /* 0x000fc4000fffe0ff */
[----:B0-----:R-:W-:Y:S02]  /*0e20*/  UIADD3.X UR7, UPT, UPT, UR7, -0x1, URZ, UP0, !UPT ;  /* 0xffffffff07077890 */ /* 0x001fe400087fe4ff */
[----:B------:R-:W-:-:S04]  /*0e30*/  UISETP.NE.U32.AND UP0, UPT, UR6, URZ, UPT ;  /* 0x000000ff0600728c */ /* 0x000fc8000bf05070 */
[----:B------:R-:W-:Y:S01]  /*0e40*/  UISETP.NE.AND.EX UP0, UPT, UR7, URZ, UPT, UP0 ;  /* 0x000000ff0700728c */ /* 0x000fe2000bf05300 */
[----:B--2---:R-:W-:-:S04]  /*0e50*/  @!P0 FFMA R0, R9, R9, R0 ;  /* 0x0000000909008223 */ /* 0x004fc80000000000 */
[----:B---3--:R-:W-:-:S04]  /*0e60*/  @!P1 FFMA R0, R11, R11, R0 ;  /* 0x0000000b0b009223 */ /* 0x008fc80000000000 */
[----:B----4-:R-:W-:-:S04]  /*0e70*/  @!P2 FFMA R0, R13, R13, R0 ;  /* 0x0000000d0d00a223 */ /* 0x010fc80000000000 */
[----:B-----5:R-:W-:Y:S01]  /*0e80*/  @!P3 FFMA R0, R15, R15, R0 ;  /* 0x0000000f0f00b223 */ /* 0x020fe20000000000 */
[----:B------:R-:W-:Y:S06]  /*0e90*/  BRA.U UP0, `(.L_x_37) ;  /* 0xfffffffd00847547 */ /* 0x000fec000b83ffff */
.L_x_36:
[----:B------:R-:W-:-:S04]  /*0ea0*/  UISETP.NE.U32.AND UP0, UPT, UR12, URZ, UPT ;  /* 0x000000ff0c00728c */ /* 0x000fc8000bf05070 */
[----:B------:R-:W-:-:S09]  /*0eb0*/  UISETP.NE.AND.EX UP0, UPT, UR5, URZ, UPT, UP0 ;  /* 0x000000ff0500728c */ /* 0x000fd2000bf05300 */
[----:B------:R-:W-:Y:S05]  /*0ec0*/  BRA.U !UP0, `(.L_x_35) ;  /* 0x0000000108447547 */ /* 0x000fea000b800000 */
[----:B------:R-:W-:Y:S01]  /*0ed0*/  USHF.L.U32 UR4, UR4, 0xa, URZ ;  /* 0x0000000a04047899 */ /* 0x000fe200080006ff */
[----:B------:R-:W3:Y:S05]  /*0ee0*/  LDCU.64 UR6, c[0x0][0x390] ;  /* 0x00007200ff0677ac */ /* 0x000eea0008000a00 */
[----:B0-----:R-:W-:-:S07]  /*0ef0*/  LOP3.LUT R4, R4, UR4, RZ, 0xfc, !PT ;  /* 0x0000000404047c12 */ /* 0x001fce000f8efcff */
.L_x_41:
[----:B---3--:R-:W-:Y:S02]  /*0f00*/  ISETP.GE.U32.AND P0, PT, R4, UR6, PT ;  /* 0x0000000604007c0c */ /* 0x008fe4000bf06070 */
[----:B------:R-:W-:-:S04]  /*0f10*/  SHF.R.S32.HI R5, RZ, 0x1f, R4 ;  /* 0x0000001fff057819 */ /* 0x000fc80000011404 */
[----:B------:R-:W-:-:S13]  /*0f20*/  ISETP.GE.U32.AND.EX P0, PT, R5, UR7, PT, P0 ;  /* 0x0000000705007c0c */ /* 0x000fda000bf06100 */
[----:B-1----:R-:W0:Y:S02]  /*0f30*/  @!P0 LDC.64 R2, c[0x0][0x380] ;  /* 0x0000e000ff028b82 */ /* 0x002e240000000a00 */
[----:B0-----:R-:W-:-:S04]  /*0f40*/  @!P0 LEA R2, P1, R4, R2, 0x2 ;  /* 0x0000000204028211 */ /* 0x001fc800078210ff */
[----:B------:R-:W-:-:S06]  /*0f50*/  @!P0 LEA.HI.X R3, R4, R3, R5, 0x2, P1 ;  /* 0x0000000304038211 */ /* 0x000fcc00008f1405 */
[----:B------:R-:W3:Y:S01]  /*0f60*/  @!P0 LDG.E R3, desc[UR10][R2.64] ;  /* 0x0000000a02038981 */ /* 0x000ee2000c1e1900 */
[----:B------:R-:W-:Y:S01]  /*0f70*/  UIADD3 UR12, UP0, UPT, UR12, -0x1, URZ ;  /* 0xffffffff0c0c7890 */ /* 0x000fe2000ff1e0ff */
[----:B------:R-:W-:-:S03]  /*0f80*/  VIADD R4, R4, 0x400 ;  /* 0x0000040004047836 */ /* 0x000fc60000000000 */
[----:B------:R-:W-:Y:S02]  /*0f90*/  UIADD3.X UR5, UPT, UPT, UR5, -0x1, URZ, UP0, !UPT ;  /* 0xffffffff05057890 */ /* 0x000fe400087fe4ff */
[----:B------:R-:W-:-:S04]  /*0fa0*/  UISETP.NE.U32.AND UP0, UPT, UR12, URZ, UPT ;  /* 0x000000ff0c00728c */ /* 0x000fc8000bf05070 */
[----:B------:R-:W-:Y:S01]  /*0fb0*/  UISETP.NE.AND.EX UP0, UPT, UR5, URZ, UPT, UP0 ;  /* 0x000000ff0500728c */ /* 0x000fe2000bf05300 */
[----:B---3--:R-:W-:-:S08]  /*0fc0*/  @!P0 FFMA R0, R3, R3, R0 ;  /* 0x0000000303008223 */ /* 0x008fd00000000000 */
[----:B------:R-:W-:Y:S05]  /*0fd0*/  BRA.U UP0, `(.L_x_41) ;  /* 0xfffffffd00c87547 */ /* 0x000fea000b83ffff */
.L_x_35:
[----:B-1----:R-:W1:Y:S01]  /*0fe0*/  SHFL.DOWN P0, R3, R0, 0x1, 0x1f ;  /* 0x08201f0000037f89 */ /* 0x002e620000000000 */
[----:B------:R-:W-:Y:S01]  /*0ff0*/  BSSY.RECONVERGENT B0, `(.L_x_42) ;  /* 0x0000071000007945 */ /* 0x000fe20003800200 */
[----:B------:R-:W3:Y:S01]  /*1000*/  S2R R6, SR_LANEID ;  /* 0x0000000000067919 */ /* 0x000ee20000000000 */
[----:B------:R-:W4:Y:S01]  /*1010*/  S2R R8, SR_TID.X ;  /* 0x0000000000087919 */ /* 0x000f220000002100 */
[----:B-1----:R-:W-:-:S05]  /*1020*/  @P0 FADD R3, R3, R0 ;  /* 0x0000000003030221 */ /* 0x002fca0000000000 */
[----:B------:R-:W1:Y:S01]  /*1030*/  SHFL.DOWN P0, R2, R3, 0x2, 0x1f ;  /* 0x08401f0003027f89 */ /* 0x000e620000000000 */
[----:B---3--:R-:W-:-:S13]  /*1040*/  ISETP.NE.AND P1, PT, R6, RZ, PT ;  /* 0x000000ff0600720c */ /* 0x008fda0003f25270 */
[----:B------:R-:W3:Y:S01]  /*1050*/  @!P1 S2R R7, SR_CgaCtaId ;  /* 0x0000000000079919 */ /* 0x000ee20000008800 */
[----:B------:R-:W-:Y:S01]  /*1060*/  @!P1 MOV R6, 0x400 ;  /* 0x0000040000069802 */ /* 0x000fe20000000f00 */
[----:B-1----:R-:W-:Y:S01]  /*1070*/  @P0 FADD R2, R3, R2 ;  /* 0x0000000203020221 */ /* 0x002fe20000000000 */
[----:B----4-:R-:W-:-:S04]  /*1080*/  @!P1 SHF.R.U32.HI R3, RZ, 0x3, R8 ;  /* 0x00000003ff039819 */ /* 0x010fc80000011608 */
[----:B------:R-:W1:Y:S01]  /*1090*/  SHFL.DOWN P0, R5, R2, 0x4, 0x1f ;  /* 0x08801f0002057f89 */ /* 0x000e620000000000 */
[----:B------:R-:W-:Y:S02]  /*10a0*/  @!P1 LOP3.LUT R3, R3, 0x7c, RZ, 0xc0, !PT ;  /* 0x0000007c03039812 */ /* 0x000fe400078ec0ff */
[----:B---3--:R-:W-:Y:S01]  /*10b0*/  @!P1 LEA R6, R7, R6, 0x18 ;  /* 0x0000000607069211 */ /* 0x008fe200078ec0ff */
[----:B-1----:R-:W-:-:S04]  /*10c0*/  @P0 FADD R5, R2, R5 ;  /* 0x0000000502050221 */ /* 0x002fc80000000000 */
[----:B------:R-:W-:Y:S01]  /*10d0*/  @!P1 IMAD.IADD R3, R3, 0x1, R6 ;  /* 0x0000000103039824 */ /* 0x000fe200078e0206 */
[----:B0-----:R-:W0:Y:S02]  /*10e0*/  SHFL.DOWN P0, R4, R5, 0x8, 0x1f ;  /* 0x09001f0005047f89 */ /* 0x001e240000000000 */
[----:B0-----:R-:W-:-:S05]  /*10f0*/  @P0 FADD R4, R5, R4 ;  /* 0x0000000405040221 */ /* 0x001fca0000000000 */
[----:B------:R-:W0:Y:S02]  /*1100*/  SHFL.DOWN P0, R0, R4, 0x10, 0x1f ;  /* 0x0a001f0004007f89 */ /* 0x000e240000000000 */
[----:B0-----:R-:W-:Y:S01]  /*1110*/  @P0 FADD R0, R4, R0 ;  /* 0x0000000004000221 */ /* 0x001fe20000000000 */
[----:B------:R-:W-:-:S04]  /*1120*/  ISETP.NE.AND P0, PT, R8, RZ, PT ;  /* 0x000000ff0800720c */ /* 0x000fc80003f05270 */
[----:B------:R0:W-:Y:S01]  /*1130*/  @!P1 STS [R3+0x20], R0 ;  /* 0x0000200003009388 */ /* 0x0001e20000000800 */
[----:B------:R-:W-:Y:S08]  /*1140*/  BAR.SYNC.DEFER_BLOCKING 0x0 ;  /* 0x0000000000007b1d */ /* 0x000ff00000010000 */
[----:B------:R-:W-:Y:S05]  /*1150*/  @P0 BRA `(.L_x_43) ;  /* 0x0000000400680947 */ /* 0x000fea0003800000 */
[----:B------:R-:W1:Y:S01]  /*1160*/  S2UR UR5, SR_CgaCtaId ;  /* 0x00000000000579c3 */ /* 0x000e620000008800 */
[----:B------:R-:W-:Y:S01]  /*1170*/  UMOV UR4, 0x400 ;  /* 0x0000040000047882 */ /* 0x000fe20000000000 */
[----:B------:R-:W0:Y:S01]  /*1180*/  LDCU.64 UR6, c[0x0][0x390] ;  /* 0x00007200ff0677ac */ /* 0x000e220008000a00 */
[----:B------:R-:W-:Y:S01]  /*1190*/  BSSY.RECONVERGENT B1, `(.L_x_44) ;  /* 0x0000035000017945 */ /* 0x000fe20003800200 */
[----:B0-----:R-:W0:Y:S01]  /*11a0*/  I2F.U64 R3, UR6 ;  /* 0x0000000600037d12 */ /* 0x001e220008301000 */
[----:B-1----:R-:W-:-:S09]  /*11b0*/  ULEA UR4, UR5, UR4, 0x18 ;  /* 0x0000000405047291 */ /* 0x002fd2000f8ec0ff */
[----:B------:R-:W1:Y:S01]  /*11c0*/  LDS.128 R4, [UR4+0x20] ;  /* 0x00002004ff047984 */ /* 0x000e620008000c00 */
[----:B0-----:R-:W0:Y:S03]  /*11d0*/  MUFU.RCP R2, R3 ;  /* 0x0000000300027308 */ /* 0x001e260000001000 */
[----:B------:R-:W3:Y:S04]  /*11e0*/  LDS.128 R20, [UR4+0x30] ;  /* 0x00003004ff147984 */ /* 0x000ee80008000c00 */
[----:B------:R-:W4:Y:S04]  /*11f0*/  LDS.128 R16, [UR4+0x40] ;  /* 0x00004004ff107984 */ /* 0x000f280008000c00 */
[----:B------:R-:W5:Y:S01]  /*1200*/  LDS.128 R12, [UR4+0x50] ;  /* 0x00005004ff0c7984 */ /* 0x000f620008000c00 */
[----:B-1----:R-:W-:-:S04]  /*1210*/  FADD R5, R0, R5 ;  /* 0x0000000500057221 */ /* 0x002fc80000000000 */
[----:B------:R-:W-:-:S04]  /*1220*/  FADD R6, R5, R6 ;  /* 0x0000000605067221 */ /* 0x000fc80000000000 */
[----:B------:R-:W-:-:S04]  /*1230*/  FADD R7, R6, R7 ;  /* 0x0000000706077221 */ /* 0x000fc80000000000 */
[----:B---3--:R-:W-:Y:S02]  /*1240*/  FADD R20, R7, R20 ;  /* 0x0000001407147221 */ /* 0x008fe40000000000 */
[----:B------:R-:W1:Y:S02]  /*1250*/  LDS.128 R4, [UR4+0x60] ;  /* 0x00006004ff047984 */ /* 0x000e640008000c00 */
[----:B------:R-:W-:-:S04]  /*1260*/  FADD R21, R20, R21 ;  /* 0x0000001514157221 */ /* 0x000fc80000000000 */
[----:B------:R-:W-:-:S04]  /*1270*/  FADD R22, R21, R22 ;  /* 0x0000001615167221 */ /* 0x000fc80000000000 */
[----:B------:R-:W-:-:S04]  /*1280*/  FADD R23, R22, R23 ;  /* 0x0000001716177221 */ /* 0x000fc80000000000 */
[----:B----4-:R-:W-:Y:S02]  /*1290*/  FADD R16, R23, R16 ;  /* 0x0000001017107221 */ /* 0x010fe40000000000 */
[----:B------:R-:W3:Y:S02]  /*12a0*/  LDS.128 R20, [UR4+0x70] ;  /* 0x00007004ff147984 */ /* 0x000ee40008000c00 */
[----:B------:R-:W-:-:S04]  /*12b0*/  FADD R17, R16, R17 ;  /* 0x0000001110117221 */ /* 0x000fc80000000000 */
[----:B------:R-:W-:-:S04]  /*12c0*/  FADD R18, R17, R18 ;  /* 0x0000001211127221 */ /* 0x000fc80000000000 */
[----:B------:R-:W-:-:S04]  /*12d0*/  FADD R19, R18, R19 ;  /* 0x0000001312137221 */ /* 0x000fc80000000000 */
[----:B-----5:R-:W-:Y:S02]  /*12e0*/  FADD R12, R19, R12 ;  /* 0x0000000c130c7221 */ /* 0x020fe40000000000 */
[----:B------:R-:W4:Y:S02]  /*12f0*/  LDS.128 R16, [UR4+0x80] ;  /* 0x00008004ff107984 */ /* 0x000f240008000c00 */
[----:B------:R-:W-:-:S04]  /*1300*/  FADD R13, R12, R13 ;  /* 0x0000000d0c0d7221 */ /* 0x000fc80000000000 */
[----:B------:R-:W-:-:S04]  /*1310*/  FADD R14, R13, R14 ;  /* 0x0000000e0d0e7221 */ /* 0x000fc80000000000 */
[----:B------:R-:W-:-:S04]  /*1320*/  FADD R15, R14, R15 ;  /* 0x0000000f0e0f7221 */ /* 0x000fc80000000000 */
[----:B-1----:R-:W-:Y:S02]  /*1330*/  FADD R4, R15, R4 ;  /* 0x000000040f047221 */ /* 0x002fe40000000000 */
[----:B------:R-:W1:Y:S02]  /*1340*/  LDS.128 R12, [UR4+0x90] ;  /* 0x00009004ff0c7984 */ /* 0x000e640008000c00 */
[----:B------:R-:W-:-:S04]  /*1350*/  FADD R5, R4, R5 ;  /* 0x0000000504057221 */ /* 0x000fc80000000000 */
[----:B------:R-:W-:Y:S01]  /*1360*/  FADD R6, R5, R6 ;  /* 0x0000000605067221 */ /* 0x000fe20000000000 */
[----:B0-----:R-:W-:-:S03]  /*1370*/  FFMA R5, -R3, R2, 1 ;  /* 0x3f80000003057423 */ /* 0x001fc60000000102 */
[----:B------:R-:W-:Y:S01]  /*1380*/  FADD R7, R6, R7 ;  /* 0x0000000706077221 */ /* 0x000fe20000000000 */
[----:B------:R-:W-:-:S03]  /*1390*/  FFMA R5, R2, R5, R2 ;  /* 0x0000000502057223 */ /* 0x000fc60000000002 */
[----:B---3--:R-:W-:-:S04]  /*13a0*/  FADD R20, R7, R20 ;  /* 0x0000001407147221 */ /* 0x008fc80000000000 */
[----:B------:R-:W-:-:S04]  /*13b0*/  FADD R21, R20, R21 ;  /* 0x0000001514157221 */ /* 0x000fc80000000000 */
[----:B------:R-:W-:-:S04]  /*13c0*/  FADD R22, R21, R22 ;  /* 0x0000001615167221 */ /* 0x000fc80000000000 */
[----:B------:R-:W-:-:S04]  /*13d0*/  FADD R23, R22, R23 ;  /* 0x0000001716177221 */ /* 0x000fc80000000000 */
[----:B----4-:R-:W-:-:S04]  /*13e0*/  FADD R16, R23, R16 ;  /* 0x0000001017107221 */ /* 0x010fc80000000000 */
[----:B------:R-:W-:-:S04]  /*13f0*/  FADD R17, R16, R17 ;  /* 0x0000001110117221 */ /* 0x000fc80000000000 */
[----:B------:R-:W-:-:S04]  /*1400*/  FADD R18, R17, R18 ;  /* 0x0000001211127221 */ /* 0x000fc80000000000 */
[----:B------:R-:W-:-:S04]  /*1410*/  FADD R19, R18, R19 ;  /* 0x0000001312137221 */ /* 0x000fc80000000000 */
[----:B-1----:R-:W-:-:S04]  /*1420*/  FADD R12, R19, R12 ;  /* 0x0000000c130c7221 */ /* 0x002fc80000000000 */
[----:B------:R-:W-:-:S04]  /*1430*/  FADD R13, R12, R13 ;  /* 0x0000000d0c0d7221 */ /* 0x000fc80000000000 */
[----:B------:R-:W-:-:S04]  /*1440*/  FADD R0, R13, R14 ;  /* 0x0000000e0d007221 */ /* 0x000fc80000000000 */
[----:B------:R-:W-:-:S04]  /*1450*/  FADD R0, R0, R15 ;  /* 0x0000000f00007221 */ /* 0x000fc80000000000 */
[----:B------:R-:W0:Y:S01]  /*1460*/  FCHK P0, R0, R3 ;  /* 0x0000000300007302 */ /* 0x000e220000000000 */
[----:B------:R-:W-:-:S04]  /*1470*/  FFMA R2, R0, R5, RZ ;  /* 0x0000000500027223 */ /* 0x000fc800000000ff */
[----:B------:R-:W-:-:S04]  /*1480*/  FFMA R4, -R3, R2, R0 ;  /* 0x0000000203047223 */ /* 0x000fc80000000100 */
[----:B------:R-:W-:Y:S01]  /*1490*/  FFMA R2, R5, R4, R2 ;  /* 0x0000000405027223 */ /* 0x000fe20000000002 */
[----:B0-----:R-:W-:Y:S06]  /*14a0*/  @!P0 BRA `(.L_x_45) ;  /* 0x00000000000c8947 */ /* 0x001fec0003800000 */
[----:B------:R-:W-:-:S07]  /*14b0*/  MOV R2, 0x14d0 ;  /* 0x000014d000027802 */ /* 0x000fce0000000f00 */
[----:B--2---:R-:W-:Y:S05]  /*14c0*/  CALL.REL.NOINC `($__internal_4_$__cuda_sm3x_div_rn_noftz_f32_slowpath) ;  /* 0x0000000c00507944 */ /* 0x004fea0003c00000 */
[----:B------:R-:W-:-:S07]  /*14d0*/  IMAD.MOV.U32 R2, RZ, RZ, R0 ;  /* 0x000000ffff027224 */ /* 0x000fce00078e0000 */
.L_x_45:
[----:B--2---:R-:W-:Y:S05]  /*14e0*/  BSYNC.RECONVERGENT B1 ;  /* 0x0000000000017941 */ /* 0x004fea0003800200 */
.L_x_44:
[----:B------:R-:W-:Y:S01]  /*14f0*/  FADD R3, R2, 9.9999997473787516356e-06 ;  /* 0x3727c5ac02037421 */ /* 0x000fe20000000000 */
[----:B------:R-:W-:Y:S03]  /*1500*/  BSSY.RECONVERGENT B1, `(.L_x_46) ;  /* 0x000000d000017945 */ /* 0x000fe60003800200 */
[----:B------:R-:W-:Y:S01]  /*1510*/  VIADD R2, R3, 0xf3000000 ;  /* 0xf300000003027836 */ /* 0x000fe20000000000 */
[----:B------:R0:W1:Y:S04]  /*1520*/  MUFU.RSQ R0, R3 ;  /* 0x0000000300007308 */ /* 0x0000680000001400 */
[----:B------:R-:W-:-:S13]  /*1530*/  ISETP.GT.U32.AND P0, PT, R2, 0x727fffff, PT ;  /* 0x727fffff0200780c */ /* 0x000fda0003f04070 */
[----:B01----:R-:W-:Y:S05]  /*1540*/  @!P0 BRA `(.L_x_47) ;  /* 0x0000000000108947 */ /* 0x003fea0003800000 */
[----:B------:R-:W-:-:S07]  /*1550*/  MOV R7, 0x1570 ;  /* 0x0000157000077802 */ /* 0x000fce0000000f00 */
[----:B------:R-:W-:Y:S05]  /*1560*/  CALL.REL.NOINC `($__internal_3_$__cuda_sm20_sqrt_rn_f32_slowpath) ;  /* 0x0000000800c87944 */ /* 0x000fea0003c00000 */
[----:B------:R-:W-:Y:S01]  /*1570*/  IMAD.MOV.U32 R2, RZ, RZ, R0 ;  /* 0x000000ffff027224 */ /* 0x000fe200078e0000 */
[----:B------:R-:W-:Y:S06]  /*1580*/  BRA `(.L_x_48) ;  /* 0x0000000000107947 */ /* 0x000fec0003800000 */
.L_x_47:
[----:B------:R-:W-:Y:S01]  /*1590*/  FMUL.FTZ R2, R3, R0 ;  /* 0x0000000003027220 */ /* 0x000fe20000410000 */
[----:B------:R-:W-:-:S03]  /*15a0*/  FMUL.FTZ R0, R0, 0.5 ;  /* 0x3f00000000007820 */ /* 0x000fc60000410000 */
[----:B------:R-:W-:-:S04]  /*15b0*/  FFMA R3, -R2, R2, R3 ;  /* 0x0000000202037223 */ /* 0x000fc80000000103 */
[----:B------:R-:W-:-:S07]  /*15c0*/  FFMA R2, R3, R0, R2 ;  /* 0x0000000003027223 */ /* 0x000fce0000000002 */
.L_x_48:
[----:B------:R-:W-:Y:S05]  /*15d0*/  BSYNC.RECONVERGENT B1 ;  /* 0x0000000000017941 */ /* 0x000fea0003800200 */
.L_x_46:
[----:B------:R-:W-:Y:S01]  /*15e0*/  VIADD R0, R2, 0x1800000 ;  /* 0x0180000002007836 */ /* 0x000fe20000000000 */
[----:B------:R-:W-:Y:S04]  /*15f0*/  BSSY.RECONVERGENT B1, `(.L_x_49) ;  /* 0x000000c000017945 */ /* 0x000fe80003800200 */
[----:B------:R-:W-:-:S04]  /*1600*/  LOP3.LUT R0, R0, 0x7f800000, RZ, 0xc0, !PT ;  /* 0x7f80000000007812 */ /* 0x000fc800078ec0ff */
[----:B------:R-:W-:-:S13]  /*1610*/  ISETP.GT.U32.AND P0, PT, R0, 0x1ffffff, PT ;  /* 0x01ffffff0000780c */ /* 0x000fda0003f04070 */
[----:B------:R-:W-:Y:S05]  /*1620*/  @P0 BRA `(.L_x_50) ;  /* 0x0000000000100947 */ /* 0x000fea0003800000 */
[----:B------:R-:W-:-:S07]  /*1630*/  MOV R4, 0x1650 ;  /* 0x0000165000047802 */ /* 0x000fce0000000f00 */
[----:B------:R-:W-:Y:S05]  /*1640*/  CALL.REL.NOINC `($__internal_2_$__cuda_sm20_rcp_rn_f32_slowpath) ;  /* 0x0000000400c07944 */ /* 0x000fea0003c00000 */
[----:B------:R-:W-:Y:S01]  /*1650*/  MOV R0, R3 ;  /* 0x0000000300007202 */ /* 0x000fe20000000f00 */
[----:B------:R-:W-:Y:S06]  /*1660*/  BRA `(.L_x_51) ;  /* 0x0000000000107947 */ /* 0x000fec0003800000 */
.L_x_50:
[----:B------:R-:W0:Y:S02]  /*1670*/  MUFU.RCP R3, R2 ;  /* 0x0000000200037308 */ /* 0x000e240000001000 */
[----:B0-----:R-:W-:-:S04]  /*1680*/  FFMA R0, R3, R2, -1 ;  /* 0xbf80000003007423 */ /* 0x001fc80000000002 */
[----:B------:R-:W-:-:S04]  /*1690*/  FADD.FTZ R0, -R0, -RZ ;  /* 0x800000ff00007221 */ /* 0x000fc80000010100 */
[----:B------:R-:W-:-:S07]  /*16a0*/  FFMA R0, R3, R0, R3 ;  /* 0x0000000003007223 */ /* 0x000fce0000000003 */
.L_x_51:
[----:B------:R-:W-:Y:S05]  /*16b0*/  BSYNC.RECONVERGENT B1 ;  /* 0x0000000000017941 */ /* 0x000fea0003800200 */
.L_x_49:
[----:B------:R-:W0:Y:S01]  /*16c0*/  S2UR UR5, SR_CgaCtaId ;  /* 0x00000000000579c3 */ /* 0x000e220000008800 */
[----:B------:R-:W-:Y:S02]  /*16d0*/  UMOV UR4, 0x400 ;  /* 0x0000040000047882 */ /* 0x000fe40000000000 */
[----:B0-----:R-:W-:-:S09]  /*16e0*/  ULEA UR4, UR5, UR4, 0x18 ;  /* 0x0000000405047291 */ /* 0x001fd2000f8ec0ff */
[----:B------:R1:W-:Y:S03]  /*16f0*/  STS [UR4+0xa4], R0 ;  /* 0x0000a400ff007988 */ /* 0x0003e60008000804 */
.L_x_43:
[----:B--2---:R-:W-:Y:S05]  /*1700*/  BSYNC.RECONVERGENT B0 ;  /* 0x0000000000007941 */ /* 0x004fea0003800200 */
.L_x_42:
[----:B------:R-:W2:Y:S01]  /*1710*/  LDCU.64 UR6, c[0x0][0x3a0] ;  /* 0x00007400ff0677ac */ /* 0x000ea20008000a00 */
[----:B------:R-:W3:Y:S01]  /*1720*/  S2UR UR5, SR_CgaCtaId ;  /* 0x00000000000579c3 */ /* 0x000ee20000008800 */
[----:B------:R-:W-:-:S07]  /*1730*/  UMOV UR4, 0x400 ;  /* 0x0000040000047882 */ /* 0x000fce0000000000 */
[----:B------:R-:W-:Y:S01]  /*1740*/  BAR.SYNC.DEFER_BLOCKING 0x0 ;  /* 0x0000000000007b1d */ /* 0x000fe20000010000 */
[----:B--2---:R-:W-:-:S04]  /*1750*/  ISETP.NE.U32.AND P0, PT, RZ, UR6, PT ;  /* 0x00000006ff007c0c */ /* 0x004fc8000bf05070 */
[----:B------:R-:W-:Y:S01]  /*1760*/  ISETP.NE.AND.EX P0, PT, RZ, UR7, PT, P0 ;  /* 0x00000007ff007c0c */ /* 0x000fe2000bf05300 */
[----:B---3--:R-:W-:-:S12]  /*1770*/  ULEA UR4, UR5, UR4, 0x18 ;  /* 0x0000000405047291 */ /* 0x008fd8000f8ec0ff */
[----:B------:R-:W-:Y:S05]  /*1780*/  @!P0 EXIT ;  /* 0x000000000000894d */ /* 0x000fea0003800000 */
[----:B------:R-:W-:Y:S01]  /*1790*/  UISETP.GE.U32.AND UP0, UPT, UR6, 0x4, UPT ;  /* 0x000000040600788c */ /* 0x000fe2000bf06070 */
[----:B01----:R-:W0:Y:S01]  /*17a0*/  LDS R0, [UR4+0xa4] ;  /* 0x0000a404ff007984 */ /* 0x003e220008000800 */
[----:B------:R-:W-:Y:S02]  /*17b0*/  ULOP3.LUT UR8, UR6, 0x3, URZ, 0xc0, !UPT ;  /* 0x0000000306087892 */ /* 0x000fe4000f8ec0ff */
[----:B------:R-:W-:Y:S01]  /*17c0*/  UISETP.GE.U32.AND.EX UP0, UPT, UR7, URZ, UPT, UP0 ;  /* 0x000000ff0700728c */ /* 0x000fe2000bf06100 */
[----:B------:R-:W-:Y:S01]  /*17d0*/  UMOV UR5, URZ ;  /* 0x000000ff00057c82 */ /* 0x000fe20008000000 */
[----:B------:R-:W-:Y:S02]  /*17e0*/  UMOV UR4, URZ ;  /* 0x000000ff00047c82 */ /* 0x000fe40008000000 */
[----:B------:R-:W-:-:S04]  /*17f0*/  ISETP.NE.U32.AND P0, PT, RZ, UR8, PT ;  /* 0x00000008ff007c0c */ /* 0x000fc8000bf05070 */
[----:B------:R-:W-:Y:S01]  /*1800*/  ISETP.NE.AND.EX P0, PT, RZ, UR5, PT, P0 ;  /* 0x00000005ff007c0c */ /* 0x000fe2000bf05300 */
[----:B------:R-:W-:-:S12]  /*1810*/  BRA.U !UP0, `(.L_x_52) ;  /* 0x0000000108d47547 */ /* 0x000fd8000b800000 */
[----:B------:R-:W1:Y:S01]  /*1820*/  LDC.64 R2, c[0x0][0x398] ;  /* 0x0000e600ff027b82 */ /* 0x000e620000000a00 */
[----:B------:R-:W-:Y:S01]  /*1830*/  LOP3.LUT R9, R8, 0x800, RZ, 0xfc, !PT ;  /* 0x0000080008097812 */ /* 0x000fe200078efcff */
[----:B------:R-:W2:Y:S01]  /*1840*/  LDCU UR7, c[0x0][0x3a4] ;  /* 0x00007480ff0777ac */ /* 0x000ea20008000800 */
[----:B------:R-:W3:Y:S05]  /*1850*/  LDCU.64 UR12, c[0x0][0x390] ;  /* 0x00007200ff0c77ac */ /* 0x000eea0008000a00 */
[----:B------:R-:W4:Y:S01]  /*1860*/  LDC.64 R4, c[0x0][0x380] ;  /* 0x0000e000ff047b82 */ /* 0x000f220000000a00 */
[----:B------:R-:W-:Y:S01]  /*1870*/  ULOP3.LUT UR6, UR6, 0xfffffffc, URZ, 0xc0, !UPT ;  /* 0xfffffffc06067892 */ /* 0x000fe2000f8ec0ff */
[----:B------:R-:W-:-:S06]  /*1880*/  UMOV UR4, URZ ;  /* 0x000000ff00047c82 */ /* 0x000fcc0008000000 */
[----:B------:R-:W0:Y:S05]  /*1890*/  LDC.64 R6, c[0x0][0x388] ;  /* 0x0000e200ff067b82 */ /* 0x000e2a0000000a00 */
.L_x_53:
[----:B-1----:R-:W-:-:S04]  /*18a0*/  VIADD R15, R9, 0xfffff800 ;  /* 0xfffff800090f7836 */ /* 0x002fc80000000000 */
[C---:B----4-:R-:W-:Y:S01]  /*18b0*/  IMAD.WIDE R12, R15.reuse, 0x4, R4 ;  /* 0x000000040f0c7825 */ /* 0x050fe200078e0204 */
[----:B---3--:R-:W-:Y:S02]  /*18c0*/  ISETP.GE.U32.AND P1, PT, R15, UR12, PT ;  /* 0x0000000c0f007c0c */ /* 0x008fe4000bf26070 */
[----:B------:R-:W-:-:S04]  /*18d0*/  SHF.R.S32.HI R10, RZ, 0x1f, R15 ;  /* 0x0000001fff0a7819 */ /* 0x000fc8000001140f */
[----:B------:R-:W-:Y:S01]  /*18e0*/  ISETP.GE.U32.AND.EX P1, PT, R10, UR13, PT, P1 ;  /* 0x0000000d0a007c0c */ /* 0x000fe2000bf26110 */
[----:B0-----:R-:W-:-:S12]  /*18f0*/  IMAD.WIDE R10, R15, 0x4, R6 ;  /* 0x000000040f0a7825 */ /* 0x001fd800078e0206 */
[----:B------:R-:W3:Y:S04]  /*1900*/  @!P1 LDG.E R17, desc[UR10][R12.64] ;  /* 0x0000000a0c119981 */ /* 0x000ee8000c1e1900 */
[----:B------:R-:W4:Y:S01]  /*1910*/  @!P1 LDG.E R16, desc[UR10][R10.64] ;  /* 0x0000000a0a109981 */ /* 0x000f22000c1e1900 */
[----:B------:R-:W-:-:S05]  /*1920*/  VIADD R14, R9, 0xfffffc00 ;  /* 0xfffffc00090e7836 */ /* 0x000fca0000000000 */
[----:B------:R-:W-:Y:S02]  /*1930*/  ISETP.GE.U32.AND P2, PT, R14, UR12, PT ;  /* 0x0000000c0e007c0c */ /* 0x000fe4000bf46070 */
[----:B------:R-:W-:-:S04]  /*1940*/  SHF.R.S32.HI R14, RZ, 0x1f, R14 ;  /* 0x0000001fff0e7819 */ /* 0x000fc8000001140e */
[----:B------:R-:W-:Y:S01]  /*1950*/  ISETP.GE.U32.AND.EX P2, PT, R14, UR13, PT, P2 ;  /* 0x0000000d0e007c0c */ /* 0x000fe2000bf46120 */
[----:B-1----:R-:W-:-:S04]  /*1960*/  IMAD.WIDE R14, R15, 0x4, R2 ;  /* 0x000000040f0e7825 */ /* 0x002fc800078e0202 */
[----:B---3--:R-:W-:-:S04]  /*1970*/  @!P1 FMUL R17, R0, R17 ;  /* 0x0000001100119220 */ /* 0x008fc80000400000 */
[----:B----4-:R-:W-:-:S05]  /*1980*/  @!P1 FMUL R17, R16, R17 ;  /* 0x0000001110119220 */ /* 0x010fca0000400000 */
[----:B------:R0:W-:Y:S04]  /*1990*/  @!P1 STG.E desc[UR10][R14.64], R17 ;  /* 0x000000110e009986 */ /* 0x0001e8000c10190a */
[----:B------:R-:W3:Y:S04]  /*19a0*/  @!P2 LDG.E R19, desc[UR10][R12.64+0x1000] ;  /* 0x0010000a0c13a981 */ /* 0x000ee8000c1e1900 */
[----:B------:R-:W4:Y:S01]  /*19b0*/  @!P2 LDG.E R16, desc[UR10][R10.64+0x1000] ;  /* 0x0010000a0a10a981 */ /* 0x000f22000c1e1900 */
[----:B------:R-:W-:Y:S02]  /*19c0*/  ISETP.GE.U32.AND P1, PT, R9, UR12, PT ;  /* 0x0000000c09007c0c */ /* 0x000fe4000bf26070 */
[----:B------:R-:W-:-:S04]  /*19d0*/  SHF.R.S32.HI R18, RZ, 0x1f, R9 ;  /* 0x0000001fff127819 */ /* 0x000fc80000011409 */
[----:B------:R-:W-:Y:S01]  /*19e0*/  ISETP.GE.U32.AND.EX P1, PT, R18, UR13, PT, P1 ;  /* 0x0000000d12007c0c */ /* 0x000fe2000bf26110 */
[----:B---3--:R-:W-:-:S04]  /*19f0*/  @!P2 FMUL R19, R0, R19 ;  /* 0x000000130013a220 */ /* 0x008fc80000400000 */
[----:B----4-:R-:W-:-:S05]  /*1a00*/  @!P2 FMUL R19, R16, R19 ;  /* 0x000000131013a220 */ /* 0x010fca0000400000 */
[----:B------:R1:W-:Y:S04]  /*1a10*/  @!P2 STG.E desc[UR10][R14.64+0x1000], R19 ;  /* 0x001000130e00a986 */ /* 0x0003e8000c10190a */
[----:B------:R-:W3:Y:S04]  /*1a20*/  @!P1 LDG.E R21, desc[UR10][R12.64+0x2000] ;  /* 0x0020000a0c159981 */ /* 0x000ee8000c1e1900 */
[----:B------:R-:W4:Y:S01]  /*1a30*/  @!P1 LDG.E R16, desc[UR10][R10.64+0x2000] ;  /* 0x0020000a0a109981 */ /* 0x000f22000c1e1900 */
[----:B0-----:R-:W-:-:S05]  /*1a40*/  VIADD R17, R9, 0x400 ;  /* 0x0000040009117836 */ /* 0x001fca0000000000 */
        /* <DEDUP_REMOVED lines=8> */
[----:B------:R-:W-:Y:S01]  /*1ad0*/  UIADD3 UR6, UP0, UPT, UR6, -0x4, URZ ;  /* 0xfffffffc06067890 */ /* 0x000fe2000ff1e0ff */
[----:B------:R-:W-:Y:S01]  /*1ae0*/  VIADD R9, R9, 0x1000 ;  /* 0x0000100009097836 */ /* 0x000fe20000000000 */
[----:B------:R-:W-:-:S02]  /*1af0*/  UIADD3 UR4, UPT, UPT, UR4, 0x4, URZ ;  /* 0x0000000404047890 */ /* 0x000fc4000fffe0ff */
[----:B--2---:R-:W-:Y:S02]  /*1b00*/  UIADD3.X UR7, UPT, UPT, UR7, -0x1, URZ, UP0, !UPT ;  /* 0xffffffff07077890 */ /* 0x004fe400087fe4ff */
[----:B------:R-:W-:-:S04]  /*1b10*/  UISETP.NE.U32.AND UP0, UPT, UR6, URZ, UPT ;  /* 0x000000ff0600728c */ /* 0x000fc8000bf05070 */
[----:B------:R-:W-:Y:S01]  /*1b20*/  UISETP.NE.AND.EX UP0, UPT, UR7, URZ, UPT, UP0 ;  /* 0x000000ff0700728c */ /* 0x000fe2000bf05300 */
[----:B---3--:R-:W-:-:S04]  /*1b30*/  @!P2 FMUL R17, R0, R17 ;  /* 0x000000110011a220 */ /* 0x008fc80000400000 */
[----:B----4-:R-:W-:-:S05]  /*1b40*/  @!P2 FMUL R17, R16, R17 ;  /* 0x000000111011a220 */ /* 0x010fca0000400000 */
[----:B------:R1:W-:Y:S01]  /*1b50*/  @!P2 STG.E desc[UR10][R14.64+0x3000], R17 ;  /* 0x003000110e00a986 */ /* 0x0003e2000c10190a */
[----:B------:R-:W-:Y:S05]  /*1b60*/  BRA.U UP0, `(.L_x_53) ;  /* 0xfffffffd004c7547 */ /* 0x000fea000b83ffff */
.L_x_52:
[----:B------:R-:W-:Y:S05]  /*1b70*/  @!P0 EXIT ;  /* 0x000000000000894d */ /* 0x000fea0003800000 */
[----:B------:R-:W-:Y:S01]  /*1b80*/  USHF.L.U32 UR4, UR4, 0xa, URZ ;  /* 0x0000000a04047899 */ /* 0x000fe200080006ff */
[----:B------:R-:W2:Y:S05]  /*1b90*/  LDCU.64 UR6, c[0x0][0x390] ;  /* 0x00007200ff0677ac */ /* 0x000eaa0008000a00 */
[----:B------:R-:W-:-:S07]  /*1ba0*/  LOP3.LUT R8, R8, UR4, RZ, 0xfc, !PT ;  /* 0x0000000408087c12 */ /* 0x000fce000f8efcff */
.L_x_54:
[----:B---3--:R-:W3:Y:S01]  /*1bb0*/  LDC.64 R12, c[0x0][0x380] ;  /* 0x0000e000ff0c7b82 */ /* 0x008ee20000000a00 */
[----:B--2---:R-:W-:Y:S02]  /*1bc0*/  ISETP.GE.U32.AND P0, PT, R8, UR6, PT ;  /* 0x0000000608007c0c */ /* 0x004fe4000bf06070 */
[----:B------:R-:W-:-:S04]  /*1bd0*/  SHF.R.S32.HI R5, RZ, 0x1f, R8 ;  /* 0x0000001fff057819 */ /* 0x000fc80000011408 */
[----:B------:R-:W-:Y:S01]  /*1be0*/  ISETP.GE.U32.AND.EX P0, PT, R5, UR7, PT, P0 ;  /* 0x0000000705007c0c */ /* 0x000fe2000bf06100 */
[----:B------:R-:W2:-:S12]  /*1bf0*/  LDC.64 R2, c[0x0][0x388] ;  /* 0x0000e200ff027b82 */ /* 0x000e980000000a00 */
[C---:B------:R-:W-:Y:S01]  /*1c00*/  @!P0 IMAD.SHL.U32 R7, R8.reuse, 0x4, RZ ;  /* 0x0000000408078824 */ /* 0x040fe200078e00ff */
[----:B------:R-:W-:-:S04]  /*1c10*/  @!P0 SHF.L.U64.HI R10, R8, 0x2, R5 ;  /* 0x00000002080a8819 */ /* 0x000fc80000010205 */
[----:B---3--:R-:W-:-:S05]  /*1c20*/  @!P0 IADD3 R4, P2, PT, R7, R12, RZ ;  /* 0x0000000c07048210 */ /* 0x008fca0007f5e0ff */
[C---:B------:R-:W-:Y:S01]  /*1c30*/  @!P0 IMAD.X R5, R10.reuse, 0x1, R13, P2 ;  /* 0x000000010a058824 */ /* 0x040fe200010e060d */
[----:B--2---:R-:W-:Y:S01]  /*1c40*/  @!P0 IADD3 R2, P1, PT, R7, R2, RZ ;  /* 0x0000000207028210 */ /* 0x004fe20007f3e0ff */
[----:B------:R-:W2:Y:S04]  /*1c50*/  @!P0 LDC.64 R12, c[0x0][0x398] ;  /* 0x0000e600ff0c8b82 */ /* 0x000ea80000000a00 */
[----:B------:R-:W0:Y:S01]  /*1c60*/  @!P0 LDG.E R5, desc[UR10][R4.64] ;  /* 0x0000000a04058981 */ /* 0x000e22000c1e1900 */
[----:B------:R-:W-:-:S05]  /*1c70*/  @!P0 IMAD.X R3, R10, 0x1, R3, P1 ;  /* 0x000000010a038824 */ /* 0x000fca00008e0603 */
[----:B------:R-:W3:Y:S01]  /*1c80*/  @!P0 LDG.E R2, desc[UR10][R2.64] ;  /* 0x0000000a02028981 */ /* 0x000ee2000c1e1900 */
[----:B------:R-:W-:Y:S01]  /*1c90*/  UIADD3 UR8, UP0, UPT, UR8, -0x1, URZ ;  /* 0xffffffff08087890 */ /* 0x000fe2000ff1e0ff */
[----:B--2---:R-:W-:-:S05]  /*1ca0*/  @!P0 IADD3 R6, P1, PT, R7, R12, RZ ;  /* 0x0000000c07068210 */ /* 0x004fca0007f3e0ff */
[----:B------:R-:W-:Y:S01]  /*1cb0*/  @!P0 IMAD.X R7, R10, 0x1, R13, P1 ;  /* 0x000000010a078824 */ /* 0x000fe200008e060d */
[----:B------:R-:W-:Y:S02]  /*1cc0*/  UIADD3.X UR5, UPT, UPT, UR5, -0x1, URZ, UP0, !UPT ;  /* 0xffffffff05057890 */ /* 0x000fe400087fe4ff */
[----:B------:R-:W-:-:S04]  /*1cd0*/  UISETP.NE.U32.AND UP0, UPT, UR8, URZ, UPT ;  /* 0x000000ff0800728c */ /* 0x000fc8000bf05070 */
[----:B------:R-:W-:Y:S01]  /*1ce0*/  UISETP.NE.AND.EX UP0, UPT, UR5, URZ, UPT, UP0 ;  /* 0x000000ff0500728c */ /* 0x000fe2000bf05300 */
[----:B------:R-:W-:Y:S02]  /*1cf0*/  VIADD R8, R8, 0x400 ;  /* 0x0000040008087836 */ /* 0x000fe40000000000 */
[----:B0-----:R-:W-:-:S04]  /*1d00*/  @!P0 FMUL R9, R0, R5 ;  /* 0x0000000500098220 */ /* 0x001fc80000400000 */
[----:B---3--:R-:W-:-:S05]  /*1d10*/  @!P0 FMUL R9, R2, R9 ;  /* 0x0000000902098220 */ /* 0x008fca0000400000 */
[----:B------:R3:W-:Y:S01]  /*1d20*/  @!P0 STG.E desc[UR10][R6.64], R9 ;  /* 0x0000000906008986 */ /* 0x0007e2000c10190a */
[----:B------:R-:W-:Y:S05]  /*1d30*/  BRA.U UP0, `(.L_x_54) ;  /* 0xfffffffd009c7547 */ /* 0x000fea000b83ffff */
[----:B------:R-:W-:Y:S05]  /*1d40*/  EXIT ;  /* 0x000000000000794d */ /* 0x000fea0003800000 */
        .weak           $__internal_2_$__cuda_sm20_rcp_rn_f32_slowpath
        .type           $__internal_2_$__cuda_sm20_rcp_rn_f32_slowpath,@function
        .size           $__internal_2_$__cuda_sm20_rcp_rn_f32_slowpath,($__internal_3_$__cuda_sm20_sqrt_rn_f32_slowpath - $__internal_2_$__cuda_sm20_rcp_rn_f32_slowpath)
$__internal_2_$__cuda_sm20_rcp_rn_f32_slowpath:
        /* <DEDUP_REMOVED lines=15> */
.L_x_56:
[----:B------:R-:W-:-:S04]  /*1e40*/  IADD3 R9, PT, PT, R7, -0xfd, RZ ;  /* 0xffffff0307097810 */ /* 0x000fc80007ffe0ff */
        /* <DEDUP_REMOVED lines=15> */
[----:B------:R-:W-:-:S03]  /*1f40*/  LOP3.LUT R10, R10, R3, RZ, 0xc0, !PT ;  /* 0x000000030a0a7212 */ /* 0x000fc600078ec0ff */
[----:B------:R-:W-:Y:S01]  /*1f50*/  IMAD.MOV R0, RZ, RZ, -R5 ;  /* 0x000000ffff007224 */ /* 0x000fe200078e0a05 */
[----:B------:R-:W-:-:S04]  /*1f60*/  SHF.R.U32.HI R10, RZ, R9, R10 ;  /* 0x00000009ff0a7219 */ /* 0x000fc8000001160a */
        /* <DEDUP_REMOVED lines=14> */
.L_x_58:
[----:B------:R0:W1:Y:S02]  /*2050*/  MUFU.RCP R3, R2 ;  /* 0x0000000200037308 */ /* 0x0000640000001000 */
.L_x_57:
[----:B------:R-:W-:Y:S05]  /*2060*/  BSYNC.RECONVERGENT B2 ;  /* 0x0000000000027941 */ /* 0x000fea0003800200 */
.L_x_55:
[----:B------:R-:W-:-:S04]  /*2070*/  IMAD.MOV.U32 R5, RZ, RZ, 0x0 ;  /* 0x00000000ff057424 */ /* 0x000fc800078e00ff */
[----:B01----:R-:W-:Y:S05]  /*2080*/  RET.REL.NODEC R4 `(_ZN5llama7CudaOps14rmsnorm_kernelEPKfS2_mPfm) ;  /* 0xffffffdc04dc7950 */ /* 0x003fea0003c3ffff */
        .weak           $__internal_3_$__cuda_sm20_sqrt_rn_f32_slowpath
        .type           $__internal_3_$__cuda_sm20_sqrt_rn_f32_slowpath,@function
        .size           $__internal_3_$__cuda_sm20_sqrt_rn_f32_slowpath,($__internal_4_$__cuda_sm3x_div_rn_noftz_f32_slowpath - $__internal_3_$__cuda_sm20_sqrt_rn_f32_slowpath)
$__internal_3_$__cuda_sm20_sqrt_rn_f32_slowpath:
[----:B------:R-:W-:-:S13]  /*2090*/  LOP3.LUT P0, RZ, R3, 0x7fffffff, RZ, 0xc0, !PT ;  /* 0x7fffffff03ff7812 */ /* 0x000fda000780c0ff */
[----:B------:R-:W-:Y:S01]  /*20a0*/  @!P0 IMAD.MOV.U32 R2, RZ, RZ, R3 ;  /* 0x000000ffff028224 */ /* 0x000fe200078e0003 */
[----:B------:R-:W-:Y:S06]  /*20b0*/  @!P0 BRA `(.L_x_59) ;  /* 0x0000000000448947 */ /* 0x000fec0003800000 */
[----:B------:R-:W-:Y:S01]  /*20c0*/  FSETP.GEU.FTZ.AND P0, PT, R3, RZ, PT ;  /* 0x000000ff0300720b */ /* 0x000fe20003f1e000 */
[----:B------:R-:W-:-:S12]  /*20d0*/  IMAD.MOV.U32 R0, RZ, RZ, R3 ;  /* 0x000000ffff007224 */ /* 0x000fd800078e0003 */
[----:B------:R-:W-:Y:S01]  /*20e0*/  @!P0 IMAD.MOV.U32 R2, RZ, RZ, 0x7fffffff ;  /* 0x7fffffffff028424 */ /* 0x000fe200078e00ff */
[----:B------:R-:W-:Y:S06]  /*20f0*/  @!P0 BRA `(.L_x_59) ;  /* 0x0000000000348947 */ /* 0x000fec0003800000 */
[----:B------:R-:W-:-:S13]  /*2100*/  FSETP.GTU.FTZ.AND P0, PT, |R0|, +INF , PT ;  /* 0x7f8000000000780b */ /* 0x000fda0003f1c200 */
[----:B------:R-:W-:Y:S01]  /*2110*/  @P0 FADD.FTZ R2, R0, 1 ;  /* 0x3f80000000020421 */ /* 0x000fe20000010000 */
[----:B------:R-:W-:Y:S06]  /*2120*/  @P0 BRA `(.L_x_59) ;  /* 0x0000000000280947 */ /* 0x000fec0003800000 */
[----:B------:R-:W-:-:S13]  /*2130*/  FSETP.NEU.FTZ.AND P0, PT, |R0|, +INF , PT ;  /* 0x7f8000000000780b */ /* 0x000fda0003f1d200 */
[----:B------:R-:W-:-:S04]  /*2140*/  @P0 FFMA R3, R0, 1.84467440737095516160e+19, RZ ;  /* 0x5f80000000030823 */ /* 0x000fc800000000ff */
[----:B------:R-:W0:Y:S02]  /*2150*/  @P0 MUFU.RSQ R2, R3 ;  /* 0x0000000300020308 */ /* 0x000e240000001400 */
[----:B0-----:R-:W-:Y:S01]  /*2160*/  @P0 FMUL.FTZ R4, R3, R2 ;  /* 0x0000000203040220 */ /* 0x001fe20000410000 */
[----:B------:R-:W-:Y:S01]  /*2170*/  @P0 FMUL.FTZ R6, R2, 0.5 ;  /* 0x3f00000002060820 */ /* 0x000fe20000410000 */
[----:B------:R-:W-:Y:S02]  /*2180*/  @!P0 IMAD.MOV.U32 R2, RZ, RZ, R0 ;  /* 0x000000ffff028224 */ /* 0x000fe400078e0000 */
[----:B------:R-:W-:-:S04]  /*2190*/  @P0 FADD.FTZ R5, -R4, -RZ ;  /* 0x800000ff04050221 */ /* 0x000fc80000010100 */
[----:B------:R-:W-:-:S04]  /*21a0*/  @P0 FFMA R5, R4, R5, R3 ;  /* 0x0000000504050223 */ /* 0x000fc80000000003 */
[----:B------:R-:W-:-:S04]  /*21b0*/  @P0 FFMA R5, R5, R6, R4 ;  /* 0x0000000605050223 */ /* 0x000fc80000000004 */
[----:B------:R-:W-:-:S07]  /*21c0*/  @P0 FMUL.FTZ R2, R5, 2.3283064365386962891e-10 ;  /* 0x2f80000005020820 */ /* 0x000fce0000410000 */
.L_x_59:
[----:B------:R-:W-:Y:S01]  /*21d0*/  MOV R0, R2 ;  /* 0x0000000200007202 */ /* 0x000fe20000000f00 */
[----:B------:R-:W-:Y:S02]  /*21e0*/  IMAD.MOV.U32 R2, RZ, RZ, R7 ;  /* 0x000000ffff027224 */ /* 0x000fe400078e0007 */
[----:B------:R-:W-:-:S04]  /*21f0*/  IMAD.MOV.U32 R3, RZ, RZ, 0x0 ;  /* 0x00000000ff037424 */ /* 0x000fc800078e00ff */
[----:B------:R-:W-:Y:S05]  /*2200*/  RET.REL.NODEC R2 `(_ZN5llama7CudaOps14rmsnorm_kernelEPKfS2_mPfm) ;  /* 0xffffffdc027c7950 */ /* 0x000fea0003c3ffff */
        .weak           $__internal_4_$__cuda_sm3x_div_rn_noftz_f32_slowpath
        .type           $__internal_4_$__cuda_sm3x_div_rn_noftz_f32_slowpath,@function
        .size           $__internal_4_$__cuda_sm3x_div_rn_noftz_f32_slowpath,(.L_x_77 - $__internal_4_$__cuda_sm3x_div_rn_noftz_f32_slowpath)
$__internal_4_$__cuda_sm3x_div_rn_noftz_f32_slowpath:
[--C-:B------:R-:W-:Y:S01]  /*2210*/  SHF.R.U32.HI R5, RZ, 0x17, R3.reuse ;  /* 0x00000017ff057819 */ /* 0x100fe20000011603 */
[----:B------:R-:W-:Y:S01]  /*2220*/  BSSY.RECONVERGENT B2, `(.L_x_60) ;  /* 0x0000064000027945 */ /* 0x000fe20003800200 */
[--C-:B------:R-:W-:Y:S01]  /*2230*/  SHF.R.U32.HI R4, RZ, 0x17, R0.reuse ;  /* 0x00000017ff047819 */ /* 0x100fe20000011600 */
[----:B------:R-:W-:Y:S01]  /*2240*/  IMAD.MOV.U32 R7, RZ, RZ, R3 ;  /* 0x000000ffff077224 */ /* 0x000fe200078e0003 */
[----:B------:R-:W-:Y:S02]  /*2250*/  LOP3.LUT R5, R5, 0xff, RZ, 0xc0, !PT ;  /* 0x000000ff05057812 */ /* 0x000fe400078ec0ff */
[----:B------:R-:W-:Y:S01]  /*2260*/  LOP3.LUT R10, R4, 0xff, RZ, 0xc0, !PT ;  /* 0x000000ff040a7812 */ /* 0x000fe200078ec0ff */
[----:B------:R-:W-:Y:S02]  /*2270*/  IMAD.MOV.U32 R4, RZ, RZ, R0 ;  /* 0x000000ffff047224 */ /* 0x000fe400078e0000 */
        /* <DEDUP_REMOVED lines=24> */
[----:B------:R-:W-:Y:S02]  /*2400*/  @P0 IMAD.MOV.U32 R6, RZ, RZ, RZ ;  /* 0x000000ffff060224 */ /* 0x000fe400078e00ff */
[----:B------:R-:W-:Y:S01]  /*2410*/  @!P0 FFMA R4, R0, 1.84467440737095516160e+19, RZ ;  /* 0x5f80000000048823 */ /* 0x000fe200000000ff */
[----:B------:R-:W-:Y:S02]  /*2420*/  @!P0 IMAD.MOV.U32 R6, RZ, RZ, -0x40 ;  /* 0xffffffc0ff068424 */ /* 0x000fe400078e00ff */
[----:B------:R-:W-:Y:S02]  /*2430*/  @!P1 FFMA R7, R3, 1.84467440737095516160e+19, RZ ;  /* 0x5f80000003079823 */ /* 0x000fe400000000ff */
[----:B------:R-:W-:-:S07]  /*2440*/  @!P1 VIADD R6, R6, 0x40 ;  /* 0x0000004006069836 */ /* 0x000fce0000000000 */
.L_x_61:
[----:B------:R-:W-:Y:S01]  /*2450*/  LEA R0, R5, 0xc0800000, 0x17 ;  /* 0xc080000005007811 */ /* 0x000fe200078eb8ff */
[----:B------:R-:W-:Y:S01]  /*2460*/  VIADD R3, R10, 0xffffff81 ;  /* 0xffffff810a037836 */ /* 0x000fe20000000000 */
[----:B------:R-:W-:Y:S02]  /*2470*/  BSSY.RECONVERGENT B3, `(.L_x_66) ;  /* 0x0000035000037945 */ /* 0x000fe40003800200 */
[----:B------:R-:W-:Y:S01]  /*2480*/  IADD3 R7, PT, PT, -R0, R7, RZ ;  /* 0x0000000700077210 */ /* 0x000fe20007ffe1ff */
[C---:B------:R-:W-:Y:S01]  /*2490*/  IMAD R0, R3.reuse, -0x800000, R4 ;  /* 0xff80000003007824 */ /* 0x040fe200078e0204 */
[----:B------:R-:W-:Y:S02]  /*24a0*/  IADD3 R5, PT, PT, R3, 0x7f, -R5 ;  /* 0x0000007f03057810 */ /* 0x000fe40007ffe805 */
[----:B------:R-:W0:Y:S01]  /*24b0*/  MUFU.RCP R9, R7 ;  /* 0x0000000700097308 */ /* 0x000e220000001000 */
[----:B------:R-:W-:Y:S02]  /*24c0*/  FADD.FTZ R11, -R7, -RZ ;  /* 0x800000ff070b7221 */ /* 0x000fe40000010100 */
[----:B------:R-:W-:-:S02]  /*24d0*/  IMAD.IADD R5, R5, 0x1, R6 ;  /* 0x0000000105057824 */ /* 0x000fc400078e0206 */
        /* <DEDUP_REMOVED lines=21> */
[C---:B------:R-:W-:Y:S01]  /*2630*/  VIADD R6, R7.reuse, 0x20 ;  /* 0x0000002007067836 */ /* 0x040fe20000000000 */
[C---:B------:R-:W-:Y:S02]  /*2640*/  ISETP.NE.AND P2, PT, R7.reuse, RZ, PT ;  /* 0x000000ff0700720c */ /* 0x040fe40003f45270 */
[----:B------:R-:W-:Y:S01]  /*2650*/  ISETP.NE.AND P1, PT, R7, RZ, PT ;  /* 0x000000ff0700720c */ /* 0x000fe20003f25270 */
[----:B------:R-:W-:Y:S01]  /*2660*/  IMAD.MOV R7, RZ, RZ, -R7 ;  /* 0x000000ffff077224 */ /* 0x000fe200078e0a07 */
[----:B------:R-:W-:Y:S01]  /*2670*/  LOP3.LUT R5, R3, 0x7fffff, RZ, 0xc0, !PT ;  /* 0x007fffff03057812 */ /* 0x000fe200078ec0ff */
[CCC-:B------:R-:W-:Y:S01]  /*2680*/  FFMA.RP R3, R13.reuse, R11.reuse, R4.reuse ;  /* 0x0000000b0d037223 */ /* 0x1c0fe20000008004 */
[----:B------:R-:W-:Y:S02]  /*2690*/  FFMA.RM R4, R13, R11, R4 ;  /* 0x0000000b0d047223 */ /* 0x000fe40000004004 */
[----:B------:R-:W-:-:S03]  /*26a0*/  LOP3.LUT R5, R5, 0x800000, RZ, 0xfc, !PT ;  /* 0x0080000005057812 */ /* 0x000fc600078efcff */
        /* <DEDUP_REMOVED lines=13> */
.L_x_68:
[----:B------:R-:W-:-:S04]  /*2780*/  LOP3.LUT R0, R0, 0x80000000, RZ, 0xc0, !PT ;  /* 0x8000000000007812 */ /* 0x000fc800078ec0ff */
[----:B------:R-:W-:Y:S01]  /*2790*/  LOP3.LUT R0, R0, 0x7f800000, RZ, 0xfc, !PT ;  /* 0x7f80000000007812 */ /* 0x000fe200078efcff */
[----:B------:R-:W-:Y:S06]  /*27a0*/  BRA `(.L_x_69) ;  /* 0x0000000000047947 */ /* 0x000fec0003800000 */
.L_x_67:
[----:B------:R-:W-:-:S07]  /*27b0*/  IMAD R0, R5, 0x800000, R0 ;  /* 0x0080000005007824 */ /* 0x000fce00078e0200 */
.L_x_69:
[----:B------:R-:W-:Y:S05]  /*27c0*/  BSYNC.RECONVERGENT B3 ;  /* 0x0000000000037941 */ /* 0x000fea0003800200 */
.L_x_66:
[----:B------:R-:W-:Y:S05]  /*27d0*/  BRA `(.L_x_70) ;  /* 0x0000000000207947 */ /* 0x000fea0003800000 */
.L_x_65:
[----:B------:R-:W-:-:S04]  /*27e0*/  LOP3.LUT R0, R7, 0x80000000, R4, 0x48, !PT ;  /* 0x8000000007007812 */ /* 0x000fc800078e4804 */
[----:B------:R-:W-:Y:S01]  /*27f0*/  LOP3.LUT R0, R0, 0x7f800000, RZ, 0xfc, !PT ;  /* 0x7f80000000007812 */ /* 0x000fe200078efcff */
[----:B------:R-:W-:Y:S06]  /*2800*/  BRA `(.L_x_70) ;  /* 0x0000000000147947 */ /* 0x000fec0003800000 */
.L_x_64:
[----:B------:R-:W-:Y:S01]  /*2810*/  LOP3.LUT R0, R7, 0x80000000, R4, 0x48, !PT ;  /* 0x8000000007007812 */ /* 0x000fe200078e4804 */
[----:B------:R-:W-:Y:S06]  /*2820*/  BRA `(.L_x_70) ;  /* 0x00000000000c7947 */ /* 0x000fec0003800000 */
.L_x_63:
[----:B------:R-:W0:Y:S01]  /*2830*/  MUFU.RSQ R0, -QNAN ;  /* 0xffc0000000007908 */ /* 0x000e220000001400 */
[----:B------:R-:W-:Y:S05]  /*2840*/  BRA `(.L_x_70) ;  /* 0x0000000000047947 */ /* 0x000fea0003800000 */
.L_x_62:
[----:B------:R-:W-:-:S07]  /*2850*/  FADD.FTZ R0, R0, R3 ;  /* 0x0000000300007221 */ /* 0x000fce0000010000 */
.L_x_70:
[----:B------:R-:W-:Y:S05]  /*2860*/  BSYNC.RECONVERGENT B2 ;  /* 0x0000000000027941 */ /* 0x000fea0003800200 */
.L_x_60:
[----:B------:R-:W-:-:S04]  /*2870*/  IMAD.MOV.U32 R3, RZ, RZ, 0x0 ;  /* 0x00000000ff037424 */ /* 0x000fc800078e00ff */
[----:B0-----:R-:W-:Y:S05]  /*2880*/  RET.REL.NODEC R2 `(_ZN5llama7CudaOps14rmsnorm_kernelEPKfS2_mPfm) ;  /* 0xffffffd402dc7950 */ /* 0x001fea0003c3ffff */
.L_x_71:
        /* <DEDUP_REMOVED lines=15> */
.L_x_77:


//--------------------- .text._ZN3cub18CUB_300001_SM_10006detail11EmptyKernelIvEEvv --------------------------
	.section	.text._ZN3cub18CUB_300001_SM_10006detail11EmptyKernelIvEEvv,"ax",@progbits
	.align	128
        .global         _ZN3cub18CUB_300001_SM_10006detail11EmptyKernelIvEEvv
        .type           _ZN3cub18CUB_300001_SM_10006detail11EmptyKernelIvEEvv,@function
        .size           _ZN3cub18CUB_300001_SM_10006detail11EmptyKernelIvEEvv,(.L_x_81 - _ZN3cub18CUB_300001_SM_10006detail11EmptyKernelIvEEvv)
        .other          _ZN3cub18CUB_300001_SM_10006detail11EmptyKernelIvEEvv,@"STO_CUDA_ENTRY STV_DEFAULT"
_ZN3cub18CUB_300001_SM_10006detail11EmptyKernelIvEEvv:
.text._ZN3cub18CUB_300001_SM_10006detail11EmptyKernelIvEEvv:
[----:B------:R-:W-:Y:S01]  /*0000*/  LDC R1, c[0x0][0x37c] ;  /* 0x0000df00ff017b82 */ /* 0x000fe20000000800 */
[----:B------:R-:W-:Y:S05]  /*0010*/  EXIT ;  /* 0x000000000000794d */ /* 0x000fea0003800000 */
.L_x_72:
        /* <DEDUP_REMOVED lines=14> */
.L_x_81:


//--------------------- .nv.global.init           --------------------------
	.section	.nv.global.init,"aw",@progbits
	.align	4
.nv.global.init:
	.type		__cudart_i2opi_f,@object
	.size		__cudart_i2opi_f,(.L_40 - __cudart_i2opi_f)
__cudart_i2opi_f:
        /*0000*/ 	.byte	0x41, 0x90, 0x43, 0x3c, 0x99, 0x95, 0x62, 0xdb, 0xc0, 0xdd, 0x34, 0xf5, 0xd1, 0x57, 0x27, 0xfc
        /*0010*/ 	.byte	0x29, 0x15, 0x44, 0x4e, 0x6e, 0x83, 0xf9, 0xa2
.L_40:


//--------------------- .nv.shared.reserved.0     --------------------------
	.section	.nv.shared.reserved.0,"aw",@nobits
	.weak		__nv_reservedSMEM_offset_0_alias
	.size		__nv_reservedSMEM_offset_0_alias, 0, 64
	.other		__nv_reservedSMEM_offset_0_alias,@"STO_CUDA_RESERVED_SHARED STV_DEFAULT"
__nv_reservedSMEM_offset_0_alias:
	.zero		0
	.zero		64


//--------------------- .nv.global                --------------------------
	.section	.nv.global,"aw",@nobits
.nv.global:
	.type		_ZN34_INTERNAL_9ce711f3_4_k_cu_5b344d776thrust24THRUST_300001_SM_1000_NS12placeholders2_5E,@object
	.size		_ZN34_INTERNAL_9ce711f3_4_k_cu_5b344d776thrust24THRUST_300001_SM_1000_NS12placeholders2_5E,(_ZN34_INTERNAL_9ce711f3_4_k_cu_5b344d774cuda3std3__45__cpo6cbeginE - _ZN34_INTERNAL_9ce711f3_4_k_cu_5b344d776thrust24THRUST_300001_SM_1000_NS12placeholders2_5E)
_ZN34_INTERNAL_9ce711f3_4_k_cu_5b344d776thrust24THRUST_300001_SM_1000_NS12placeholders2_5E:
	.zero		1
	.type		_ZN34_INTERNAL_9ce711f3_4_k_cu_5b344d774cuda3std3__45__cpo6cbeginE,@object
	.size		_ZN34_INTERNAL_9ce711f3_4_k_cu_5b344d774cuda3std3__45__cpo6cbeginE,(_ZN34_INTERNAL_9ce711f3_4_k_cu_5b344d774cuda3std6ranges3__45__cpo6cbeginE - _ZN34_INTERNAL_9ce711f3_4_k_cu_5b344d774cuda3std3__45__cpo6cbeginE)
_ZN34_INTERNAL_9ce711f3_4_k_cu_5b344d774cuda3std3__45__cpo6cbeginE:
	.zero		1
	.type		_ZN34_INTERNAL_9ce711f3_4_k_cu_5b344d774cuda3std6ranges3__45__cpo6cbeginE,@object
	.size		_ZN34_INTERNAL_9ce711f3_4_k_cu_5b344d774cuda3std6ranges3__45__cpo6cbeginE,(_ZN34_INTERNAL_9ce711f3_4_k_cu_5b344d774cuda3std3__48in_placeE - _ZN34_INTERNAL_9ce711f3_4_k_cu_5b344d774cuda3std6ranges3__45__cpo6cbeginE)
_ZN34_INTERNAL_9ce711f3_4_k_cu_5b344d774cuda3std6ranges3__45__cpo6cbeginE:
	.zero		1
	.type		_ZN34_INTERNAL_9ce711f3_4_k_cu_5b344d774cuda3std3__48in_placeE,@object
	.size		_ZN34_INTERNAL_9ce711f3_4_k_cu_5b344d774cuda3std3__48in_placeE,(_ZN34_INTERNAL_9ce711f3_4_k_cu_5b344d774cuda3std6ranges3__45__cpo4sizeE - _ZN34_INTERNAL_9ce711f3_4_k_cu_5b344d774cuda3std3__48in_placeE)
_ZN34_INTERNAL_9ce711f3_4_k_cu_5b344d774cuda3std3__48in_placeE:
	.zero		1
	.type		_ZN34_INTERNAL_9ce711f3_4_k_cu_5b344d774cuda3std6ranges3__45__cpo4sizeE,@object
	.size		_ZN34_INTERNAL_9ce711f3_4_k_cu_5b344d774cuda3std6ranges3__45__cpo4sizeE,(_ZN34_INTERNAL_9ce711f3_4_k_cu_5b344d776thrust24THRUST_300001_SM_1000_NS12placeholders2_9E - _ZN34_INTERNAL_9ce711f3_4_k_cu_5b344d774cuda3std6ranges3__45__cpo4sizeE)
_ZN34_INTERNAL_9ce711f3_4_k_cu_5b344d774cuda3std6ranges3__45__cpo4sizeE:
	.zero		1
	.type		_ZN34_INTERNAL_9ce711f3_4_k_cu_5b344d776thrust24THRUST_300001_SM_1000_NS12placeholders2_9E,@object
	.size		_ZN34_INTERNAL_9ce711f3_4_k_cu_5b344d776thrust24THRUST_300001_SM_1000_NS12placeholders2_9E,(_ZN34_INTERNAL_9ce711f3_4_k_cu_5b344d774cuda3std3__45__cpo7crbeginE - _ZN34_INTERNAL_9ce711f3_4_k_cu_5b344d776thrust24THRUST_300001_SM_1000_NS12placeholders2_9E)
_ZN34_INTERNAL_9ce711f3_4_k_cu_5b344d776thrust24THRUST_300001_SM_1000_NS12placeholders2_9E:
	.zero		1
	.type		_ZN34_INTERNAL_9ce711f3_4_k_cu_5b344d774cuda3std3__45__cpo7crbeginE,@object
	.size		_ZN34_INTERNAL_9ce711f3_4_k_cu_5b344d774cuda3std3__45__cpo7crbeginE,(_ZN34_INTERNAL_9ce711f3_4_k_cu_5b344d774cuda3std6ranges3__45__cpo4nextE - _ZN34_INTERNAL_9ce711f3_4_k_cu_5b344d774cuda3std3__45__cpo7crbeginE)
_ZN34_INTERNAL_9ce711f3_4_k_cu_5b344d774cuda3std3__45__cpo7crbeginE:
	.zero		1
	.type		_ZN34_INTERNAL_9ce711f3_4_k_cu_5b344d774cuda3std6ranges3__45__cpo4nextE,@object
	.size		_ZN34_INTERNAL_9ce711f3_4_k_cu_5b344d774cuda3std6ranges3__45__cpo4nextE,(_ZN34_INTERNAL_9ce711f3_4_k_cu_5b344d774cuda3std6ranges3__45__cpo4swapE - _ZN34_INTERNAL_9ce711f3_4_k_cu_5b344d774cuda3std6ranges3__45__cpo4nextE)
_ZN34_INTERNAL_9ce711f3_4_k_cu_5b344d774cuda3std6ranges3__45__cpo4nextE:
	.zero		1
	.type		_ZN34_INTERNAL_9ce711f3_4_k_cu_5b344d774cuda3std6ranges3__45__cpo4swapE,@object
	.size		_ZN34_INTERNAL_9ce711f3_4_k_cu_5b344d774cuda3std6ranges3__45__cpo4swapE,(_ZN34_INTERNAL_9ce711f3_4_k_cu_5b344d776thrust24THRUST_300001_SM_1000_NS12placeholders2_1E - _ZN34_INTERNAL_9ce711f3_4_k_cu_5b344d774cuda3std6ranges3__45__cpo4swapE)
_ZN34_INTERNAL_9ce711f3_4_k_cu_5b344d774cuda3std6ranges3__45__cpo4swapE:
	.zero		1
	.type		_ZN34_INTERNAL_9ce711f3_4_k_cu_5b344d776thrust24THRUST_300001_SM_1000_NS12placeholders2_1E,@object
	.size		_ZN34_INTERNAL_9ce711f3_4_k_cu_5b344d776thrust24THRUST_300001_SM_1000_NS12placeholders2_1E,(_ZN34_INTERNAL_9ce711f3_4_k_cu_5b344d776thrust24THRUST_300001_SM_1000_NS12placeholders2_3E - _ZN34_INTERNAL_9ce711f3_4_k_cu_5b344d776thrust24THRUST_300001_SM_1000_NS12placeholders2_1E)
_ZN34_INTERNAL_9ce711f3_4_k_cu_5b344d776thrust24THRUST_300001_SM_1000_NS12placeholders2_1E:
	.zero		1
	.type		_ZN34_INTERNAL_9ce711f3_4_k_cu_5b344d776thrust24THRUST_300001_SM_1000_NS12placeholders2_3E,@object
	.size		_ZN34_INTERNAL_9ce711f3_4_k_cu_5b344d776thrust24THRUST_300001_SM_1000_NS12placeholders2_3E,(_ZN34_INTERNAL_9ce711f3_4_k_cu_5b344d774cuda3std3__45__cpo5beginE - _ZN34_INTERNAL_9ce711f3_4_k_cu_5b344d776thrust24THRUST_300001_SM_1000_NS12placeholders2_3E)
_ZN34_INTERNAL_9ce711f3_4_k_cu_5b344d776thrust24THRUST_300001_SM_1000_NS12placeholders2_3E:
	.zero		1
	.type		_ZN34_INTERNAL_9ce711f3_4_k_cu_5b344d774cuda3std3__45__cpo5beginE,@object
	.size		_ZN34_INTERNAL_9ce711f3_4_k_cu_5b344d774cuda3std3__45__cpo5beginE,(_ZN34_INTERNAL_9ce711f3_4_k_cu_5b344d774cuda3std6ranges3__45__cpo5beginE - _ZN34_INTERNAL_9ce711f3_4_k_cu_5b344d774cuda3std3__45__cpo5beginE)
_ZN34_INTERNAL_9ce711f3_4_k_cu_5b344d774cuda3std3__45__cpo5beginE:
	.zero		1
	.type		_ZN34_INTERNAL_9ce711f3_4_k_cu_5b344d774cuda3std6ranges3__45__cpo5beginE,@object
	.size		_ZN34_INTERNAL_9ce711f3_4_k_cu_5b344d774cuda3std6ranges3__45__cpo5beginE,(_ZN34_INTERNAL_9ce711f3_4_k_cu_5b344d774cuda3std3__436_GLOBAL__N__9ce711f3_4_k_cu_5b344d776ignoreE - _ZN34_INTERNAL_9ce711f3_4_k_cu_5b344d774cuda3std6ranges3__45__cpo5beginE)
_ZN34_INTERNAL_9ce711f3_4_k_cu_5b344d774cuda3std6ranges3__45__cpo5beginE:
	.zero		1
	.type		_ZN34_INTERNAL_9ce711f3_4_k_cu_5b344d774cuda3std3__436_GLOBAL__N__9ce711f3_4_k_cu_5b344d776ignoreE,@object
	.size		_ZN34_INTERNAL_9ce711f3_4_k_cu_5b344d774cuda3std3__436_GLOBAL__N__9ce711f3_4_k_cu_5b344d776ignoreE,(_ZN34_INTERNAL_9ce711f3_4_k_cu_5b344d774cuda3std6ranges3__45__cpo4dataE - _ZN34_INTERNAL_9ce711f3_4_k_cu_5b344d774cuda3std3__436_GLOBAL__N__9ce711f3_4_k_cu_5b344d776ignoreE)
_ZN34_INTERNAL_9ce711f3_4_k_cu_5b344d774cuda3std3__436_GLOBAL__N__9ce711f3_4_k_cu_5b344d776ignoreE:
	.zero		1
	.type		_ZN34_INTERNAL_9ce711f3_4_k_cu_5b344d774cuda3std6ranges3__45__cpo4dataE,@object
	.size		_ZN34_INTERNAL_9ce711f3_4_k_cu_5b344d774cuda3std6ranges3__45__cpo4dataE,(_ZN34_INTERNAL_9ce711f3_4_k_cu_5b344d776thrust24THRUST_300001_SM_1000_NS12placeholders2_7E - _ZN34_INTERNAL_9ce711f3_4_k_cu_5b344d774cuda3std6ranges3__45__cpo4dataE)
_ZN34_INTERNAL_9ce711f3_4_k_cu_5b344d774cuda3std6ranges3__45__cpo4dataE:
	.zero		1
	.type		_ZN34_INTERNAL_9ce711f3_4_k_cu_5b344d776thrust24THRUST_300001_SM_1000_NS12placeholders2_7E,@object
	.size		_ZN34_INTERNAL_9ce711f3_4_k_cu_5b344d776thrust24THRUST_300001_SM_1000_NS12placeholders2_7E,(_ZN34_INTERNAL_9ce711f3_4_k_cu_5b344d774cuda3std3__45__cpo6rbeginE - _ZN34_INTERNAL_9ce711f3_4_k_cu_5b344d776thrust24THRUST_300001_SM_1000_NS12placeholders2_7E)
_ZN34_INTERNAL_9ce711f3_4_k_cu_5b344d776thrust24THRUST_300001_SM_1000_NS12placeholders2_7E:
	.zero		1
	.type		_ZN34_INTERNAL_9ce711f3_4_k_cu_5b344d774cuda3std3__45__cpo6rbeginE,@object
	.size		_ZN34_INTERNAL_9ce711f3_4_k_cu_5b344d774cuda3std3__45__cpo6rbeginE,(_ZN34_INTERNAL_9ce711f3_4_k_cu_5b344d774cuda3std6ranges3__45__cpo7advanceE - _ZN34_INTERNAL_9ce711f3_4_k_cu_5b344d774cuda3std3__45__cpo6rbeginE)
_ZN34_INTERNAL_9ce711f3_4_k_cu_5b344d774cuda3std3__45__cpo6rbeginE:
	.zero		1
	.type		_ZN34_INTERNAL_9ce711f3_4_k_cu_5b344d774cuda3std6ranges3__45__cpo7advanceE,@object
	.size		_ZN34_INTERNAL_9ce711f3_4_k_cu_5b344d774cuda3std6ranges3__45__cpo7advanceE,(_ZN34_INTERNAL_9ce711f3_4_k_cu_5b344d774cuda3std3__47nulloptE - _ZN34_INTERNAL_9ce711f3_4_k_cu_5b344d774cuda3std6ranges3__45__cpo7advanceE)
_ZN34_INTERNAL_9ce711f3_4_k_cu_5b344d774cuda3std6ranges3__45__cpo7advanceE:
	.zero		1
	.type		_ZN34_INTERNAL_9ce711f3_4_k_cu_5b344d774cuda3std3__47nulloptE,@object
	.size		_ZN34_INTERNAL_9ce711f3_4_k_cu_5b344d774cuda3std3__47nulloptE,(_ZN34_INTERNAL_9ce711f3_4_k_cu_5b344d774cuda3std6ranges3__45__cpo8distanceE - _ZN34_INTERNAL_9ce711f3_4_k_cu_5b344d774cuda3std3__47nulloptE)
_ZN34_INTERNAL_9ce711f3_4_k_cu_5b344d774cuda3std3__47nulloptE:
	.zero		1
	.type		_ZN34_INTERNAL_9ce711f3_4_k_cu_5b344d774cuda3std6ranges3__45__cpo8distanceE,@object
	.size		_ZN34_INTERNAL_9ce711f3_4_k_cu_5b344d774cuda3std6ranges3__45__cpo8distanceE,(_ZN34_INTERNAL_9ce711f3_4_k_cu_5b344d776thrust24THRUST_300001_SM_1000_NS12placeholders2_6E - _ZN34_INTERNAL_9ce711f3_4_k_cu_5b344d774cuda3std6ranges3__45__cpo8distanceE)
_ZN34_INTERNAL_9ce711f3_4_k_cu_5b344d774cuda3std6ranges3__45__cpo8distanceE:
	.zero		1
	.type		_ZN34_INTERNAL_9ce711f3_4_k_cu_5b344d776thrust24THRUST_300001_SM_1000_NS12placeholders2_6E,@object
	.size		_ZN34_INTERNAL_9ce711f3_4_k_cu_5b344d776thrust24THRUST_300001_SM_1000_NS12placeholders2_6E,(_ZN34_INTERNAL_9ce711f3_4_k_cu_5b344d774cuda3std3__45__cpo4cendE - _ZN34_INTERNAL_9ce711f3_4_k_cu_5b344d776thrust24THRUST_300001_SM_1000_NS12placeholders2_6E)
_ZN34_INTERNAL_9ce711f3_4_k_cu_5b344d776thrust24THRUST_300001_SM_1000_NS12placeholders2_6E:
	.zero		1
	.type		_ZN34_INTERNAL_9ce711f3_4_k_cu_5b344d774cuda3std3__45__cpo4cendE,@object
	.size		_ZN34_INTERNAL_9ce711f3_4_k_cu_5b344d774cuda3std3__45__cpo4cendE,(_ZN34_INTERNAL_9ce711f3_4_k_cu_5b344d774cuda3std6ranges3__45__cpo4cendE - _ZN34_INTERNAL_9ce711f3_4_k_cu_5b344d774cuda3std3__45__cpo4cendE)
_ZN34_INTERNAL_9ce711f3_4_k_cu_5b344d774cuda3std3__45__cpo4cendE:
	.zero		1
	.type		_ZN34_INTERNAL_9ce711f3_4_k_cu_5b344d774cuda3std6ranges3__45__cpo4cendE,@object
	.size		_ZN34_INTERNAL_9ce711f3_4_k_cu_5b344d774cuda3std6ranges3__45__cpo4cendE,(_ZN34_INTERNAL_9ce711f3_4_k_cu_5b344d774cuda3std3__420unreachable_sentinelE - _ZN34_INTERNAL_9ce711f3_4_k_cu_5b344d774cuda3std6ranges3__45__cpo4cendE)
_ZN34_INTERNAL_9ce711f3_4_k_cu_5b344d774cuda3std6ranges3__45__cpo4cendE:
	.zero		1
	.type		_ZN34_INTERNAL_9ce711f3_4_k_cu_5b344d774cuda3std3__420unreachable_sentinelE,@object
	.size		_ZN34_INTERNAL_9ce711f3_4_k_cu_5b344d774cuda3std3__420unreachable_sentinelE,(_ZN34_INTERNAL_9ce711f3_4_k_cu_5b344d774cuda3std6ranges3__45__cpo5ssizeE - _ZN34_INTERNAL_9ce711f3_4_k_cu_5b344d774cuda3std3__420unreachable_sentinelE)
_ZN34_INTERNAL_9ce711f3_4_k_cu_5b344d774cuda3std3__420unreachable_sentinelE:
	.zero		1
	.type		_ZN34_INTERNAL_9ce711f3_4_k_cu_5b344d774cuda3std6ranges3__45__cpo5ssizeE,@object
	.size		_ZN34_INTERNAL_9ce711f3_4_k_cu_5b344d774cuda3std6ranges3__45__cpo5ssizeE,(_ZN34_INTERNAL_9ce711f3_4_k_cu_5b344d776thrust24THRUST_300001_SM_1000_NS12placeholders3_10E - _ZN34_INTERNAL_9ce711f3_4_k_cu_5b344d774cuda3std6ranges3__45__cpo5ssizeE)
_ZN34_INTERNAL_9ce711f3_4_k_cu_5b344d774cuda3std6ranges3__45__cpo5ssizeE:
	.zero		1
	.type		_ZN34_INTERNAL_9ce711f3_4_k_cu_5b344d776thrust24THRUST_300001_SM_1000_NS12placeholders3_10E,@object
	.size		_ZN34_INTERNAL_9ce711f3_4_k_cu_5b344d776thrust24THRUST_300001_SM_1000_NS12placeholders3_10E,(_ZN34_INTERNAL_9ce711f3_4_k_cu_5b344d774cuda3std3__45__cpo5crendE - _ZN34_INTERNAL_9ce711f3_4_k_cu_5b344d776thrust24THRUST_300001_SM_1000_NS12placeholders3_10E)
_ZN34_INTERNAL_9ce711f3_4_k_cu_5b344d776thrust24THRUST_300001_SM_1000_NS12placeholders3_10E:
	.zero		1
	.type		_ZN34_INTERNAL_9ce711f3_4_k_cu_5b344d774cuda3std3__45__cpo5crendE,@object
	.size		_ZN34_INTERNAL_9ce711f3_4_k_cu_5b344d774cuda3std3__45__cpo5crendE,(_ZN34_INTERNAL_9ce711f3_4_k_cu_5b344d774cuda3std6ranges3__45__cpo4prevE - _ZN34_INTERNAL_9ce711f3_4_k_cu_5b344d774cuda3std3__45__cpo5crendE)
_ZN34_INTERNAL_9ce711f3_4_k_cu_5b344d774cuda3std3__45__cpo5crendE:
	.zero		1
	.type		_ZN34_INTERNAL_9ce711f3_4_k_cu_5b344d774cuda3std6ranges3__45__cpo4prevE,@object
	.size		_ZN34_INTERNAL_9ce711f3_4_k_cu_5b344d774cuda3std6ranges3__45__cpo4prevE,(_ZN34_INTERNAL_9ce711f3_4_k_cu_5b344d774cuda3std6ranges3__45__cpo9iter_moveE - _ZN34_INTERNAL_9ce711f3_4_k_cu_5b344d774cuda3std6ranges3__45__cpo4prevE)
_ZN34_INTERNAL_9ce711f3_4_k_cu_5b344d774cuda3std6ranges3__45__cpo4prevE:
	.zero		1
	.type		_ZN34_INTERNAL_9ce711f3_4_k_cu_5b344d774cuda3std6ranges3__45__cpo9iter_moveE,@object
	.size		_ZN34_INTERNAL_9ce711f3_4_k_cu_5b344d774cuda3std6ranges3__45__cpo9iter_moveE,(_ZN34_INTERNAL_9ce711f3_4_k_cu_5b344d776thrust24THRUST_300001_SM_1000_NS12placeholders2_2E - _ZN34_INTERNAL_9ce711f3_4_k_cu_5b344d774cuda3std6ranges3__45__cpo9iter_moveE)
_ZN34_INTERNAL_9ce711f3_4_k_cu_5b344d774cuda3std6ranges3__45__cpo9iter_moveE:
	.zero		1
	.type		_ZN34_INTERNAL_9ce711f3_4_k_cu_5b344d776thrust24THRUST_300001_SM_1000_NS12placeholders2_2E,@object
	.size		_ZN34_INTERNAL_9ce711f3_4_k_cu_5b344d776thrust24THRUST_300001_SM_1000_NS12placeholders2_2E,(_ZN34_INTERNAL_9ce711f3_4_k_cu_5b344d776thrust24THRUST_300001_SM_1000_NS12placeholders2_4E - _ZN34_INTERNAL_9ce711f3_4_k_cu_5b344d776thrust24THRUST_300001_SM_1000_NS12placeholders2_2E)
_ZN34_INTERNAL_9ce711f3_4_k_cu_5b344d776thrust24THRUST_300001_SM_1000_NS12placeholders2_2E:
	.zero		1
	.type		_ZN34_INTERNAL_9ce711f3_4_k_cu_5b344d776thrust24THRUST_300001_SM_1000_NS12placeholders2_4E,@object
	.size		_ZN34_INTERNAL_9ce711f3_4_k_cu_5b344d776thrust24THRUST_300001_SM_1000_NS12placeholders2_4E,(_ZN34_INTERNAL_9ce711f3_4_k_cu_5b344d774cuda3std3__45__cpo3endE - _ZN34_INTERNAL_9ce711f3_4_k_cu_5b344d776thrust24THRUST_300001_SM_1000_NS12placeholders2_4E)
_ZN34_INTERNAL_9ce711f3_4_k_cu_5b344d776thrust24THRUST_300001_SM_1000_NS12placeholders2_4E:
	.zero		1
	.type		_ZN34_INTERNAL_9ce711f3_4_k_cu_5b344d774cuda3std3__45__cpo3endE,@object
	.size		_ZN34_INTERNAL_9ce711f3_4_k_cu_5b344d774cuda3std3__45__cpo3endE,(_ZN34_INTERNAL_9ce711f3_4_k_cu_5b344d774cuda3std6ranges3__45__cpo3endE - _ZN34_INTERNAL_9ce711f3_4_k_cu_5b344d774cuda3std3__45__cpo3endE)
_ZN34_INTERNAL_9ce711f3_4_k_cu_5b344d774cuda3std3__45__cpo3endE:
	.zero		1
	.type		_ZN34_INTERNAL_9ce711f3_4_k_cu_5b344d774cuda3std6ranges3__45__cpo3endE,@object
	.size		_ZN34_INTERNAL_9ce711f3_4_k_cu_5b344d774cuda3std6ranges3__45__cpo3endE,(_ZN34_INTERNAL_9ce711f3_4_k_cu_5b344d774cuda3std3__419piecewise_constructE - _ZN34_INTERNAL_9ce711f3_4_k_cu_5b344d774cuda3std6ranges3__45__cpo3endE)
_ZN34_INTERNAL_9ce711f3_4_k_cu_5b344d774cuda3std6ranges3__45__cpo3endE:
	.zero		1
	.type		_ZN34_INTERNAL_9ce711f3_4_k_cu_5b344d774cuda3std3__419piecewise_constructE,@object
	.size		_ZN34_INTERNAL_9ce711f3_4_k_cu_5b344d774cuda3std3__419piecewise_constructE,(_ZN34_INTERNAL_9ce711f3_4_k_cu_5b344d774cuda3std6ranges3__45__cpo5cdataE - _ZN34_INTERNAL_9ce711f3_4_k_cu_5b344d774cuda3std3__419piecewise_constructE)
_ZN34_INTERNAL_9ce711f3_4_k_cu_5b344d774cuda3std3__419piecewise_constructE:
	.zero		1
	.type		_ZN34_INTERNAL_9ce711f3_4_k_cu_5b344d774cuda3std6ranges3__45__cpo5cdataE,@object
	.size		_ZN34_INTERNAL_9ce711f3_4_k_cu_5b344d774cuda3std6ranges3__45__cpo5cdataE,(_ZN34_INTERNAL_9ce711f3_4_k_cu_5b344d776thrust24THRUST_300001_SM_1000_NS12placeholders2_8E - _ZN34_INTERNAL_9ce711f3_4_k_cu_5b344d774cuda3std6ranges3__45__cpo5cdataE)
_ZN34_INTERNAL_9ce711f3_4_k_cu_5b344d774cuda3std6ranges3__45__cpo5cdataE:
	.zero		1
	.type		_ZN34_INTERNAL_9ce711f3_4_k_cu_5b344d776thrust24THRUST_300001_SM_1000_NS12placeholders2_8E,@object
	.size		_ZN34_INTERNAL_9ce711f3_4_k_cu_5b344d776thrust24THRUST_300001_SM_1000_NS12placeholders2_8E,(_ZN34_INTERNAL_9ce711f3_4_k_cu_5b344d774cuda3std3__45__cpo4rendE - _ZN34_INTERNAL_9ce711f3_4_k_cu_5b344d776thrust24THRUST_300001_SM_1000_NS12placeholders2_8E)
_ZN34_INTERNAL_9ce711f3_4_k_cu_5b344d776thrust24THRUST_300001_SM_1000_NS12placeholders2_8E:
	.zero		1
	.type		_ZN34_INTERNAL_9ce711f3_4_k_cu_5b344d774cuda3std3__45__cpo4rendE,@object
	.size		_ZN34_INTERNAL_9ce711f3_4_k_cu_5b344d774cuda3std3__45__cpo4rendE,(_ZN34_INTERNAL_9ce711f3_4_k_cu_5b344d774cuda3std6ranges3__45__cpo9iter_swapE - _ZN34_INTERNAL_9ce711f3_4_k_cu_5b344d774cuda3std3__45__cpo4rendE)
_ZN34_INTERNAL_9ce711f3_4_k_cu_5b344d774cuda3std3__45__cpo4rendE:
	.zero		1
	.type		_ZN34_INTERNAL_9ce711f3_4_k_cu_5b344d774cuda3std6ranges3__45__cpo9iter_swapE,@object
	.size		_ZN34_INTERNAL_9ce711f3_4_k_cu_5b344d774cuda3std6ranges3__45__cpo9iter_swapE,(_ZN34_INTERNAL_9ce711f3_4_k_cu_5b344d774cuda3std3__48unexpectE - _ZN34_INTERNAL_9ce711f3_4_k_cu_5b344d774cuda3std6ranges3__45__cpo9iter_swapE)
_ZN34_INTERNAL_9ce711f3_4_k_cu_5b344d774cuda3std6ranges3__45__cpo9iter_swapE:
	.zero		1
	.type		_ZN34_INTERNAL_9ce711f3_4_k_cu_5b344d774cuda3std3__48unexpectE,@object
	.size		_ZN34_INTERNAL_9ce711f3_4_k_cu_5b344d774cuda3std3__48unexpectE,(_ZN34_INTERNAL_9ce711f3_4_k_cu_5b344d776thrust24THRUST_300001_SM_1000_NS6system6detail10sequential3seqE - _ZN34_INTERNAL_9ce711f3_4_k_cu_5b344d774cuda3std3__48unexpectE)
_ZN34_INTERNAL_9ce711f3_4_k_cu_5b344d774cuda3std3__48unexpectE:
	.zero		1
	.type		_ZN34_INTERNAL_9ce711f3_4_k_cu_5b344d776thrust24THRUST_300001_SM_1000_NS6system6detail10sequential3seqE,@object
	.size		_ZN34_INTERNAL_9ce711f3_4_k_cu_5b344d776thrust24THRUST_300001_SM_1000_NS6system6detail10sequential3seqE,(.L_29 - _ZN34_INTERNAL_9ce711f3_4_k_cu_5b344d776thrust24THRUST_300001_SM_1000_NS6system6detail10sequential3seqE)
_ZN34_INTERNAL_9ce711f3_4_k_cu_5b344d776thrust24THRUST_300001_SM_1000_NS6system6detail10sequential3seqE:
	.zero		1
.L_29:


//--------------------- .nv.shared._ZN5llama7CudaOps14rmsnorm_kernelEPKfS2_mPfm --------------------------
	.section	.nv.shared._ZN5llama7CudaOps14rmsnorm_kernelEPKfS2_mPfm,"aw",@nobits
	.sectionflags	@""
	.align	4
.nv.shared._ZN5llama7CudaOps14rmsnorm_kernelEPKfS2_mPfm:
	.zero		1192


//--------------------- .nv.constant0._ZN5llama7CudaOps11rope_kernelEmmmmfPfS1_ --------------------------
	.section	.nv.constant0._ZN5llama7CudaOps11rope_kernelEmmmmfPfS1_,"a",@progbits
	.sectionflags	@""
	.align	4
.nv.constant0._ZN5llama7CudaOps11rope_kernelEmmmmfPfS1_:
	.zero		952


//--------------------- .nv.constant0._ZN5llama7CudaOps13matmul_kernelEPKfS2_iiPf --------------------------
	.section	.nv.constant0._ZN5llama7CudaOps13matmul_kernelEPKfS2_iiPf,"a",@progbits
	.sectionflags	@""
	.align	4
.nv.constant0._ZN5llama7CudaOps13matmul_kernelEPKfS2_iiPf:
	.zero		928


//--------------------- .nv.constant0._ZN5llama7CudaOps14rmsnorm_kernelEPKfS2_mPfm --------------------------
	.section	.nv.constant0._ZN5llama7CudaOps14rmsnorm_kernelEPKfS2_mPfm,"a",@progbits
	.sectionflags	@""
	.align	4
.nv.constant0._ZN5llama7CudaOps14rmsnorm_kernelEPKfS2_mPfm:
	.zero		936


//--------------------- .nv.constant0._ZN3cub18CUB_300001_SM_10006detail11EmptyKernelIvEEvv --------------------------
	.section	.nv.constant0._ZN3cub18CUB_300001_SM_10006detail11EmptyKernelIvEEvv,"a",@progbits
	.sectionflags	@""
	.align	4
.nv.constant0._ZN3cub18CUB_300001_SM_10006detail11EmptyKernelIvEEvv:
	.zero		896


//--------------------- SYMBOLS --------------------------

	.type		.nv.reservedSmem.offset0,@object
	.size		.nv.reservedSmem.offset0,0x4
	.type		.nv.reservedSmem.cap,@object
	.size		.nv.reservedSmem.cap,0x4
